	.target	sm_90a

	.elftype	@"ET_EXEC"


//--------------------- .note.nv.tkinfo           --------------------------
	.section	.note.nv.tkinfo,"",@"SHT_NOTE"
	.sectionflags	@"SHF_NOTE_NV_TKINFO"
	.tkinfo
        /*0018*/ 	.word	0x00000002
        /*0030*/ 	.string	""
        /*0030*/ 	.string	"ptxas"
        /*0030*/ 	.string	"Cuda compilation tools, release 13.0, V13.0.88"
        /*0030*/ 	.string	"Build cuda_13.0.r13.0/compiler.36424714_0"
        /*0030*/ 	.string	"-arch sm_90a -m 64 "



//--------------------- .note.nv.cuinfo           --------------------------
	.section	.note.nv.cuinfo,"",@"SHT_NOTE"
	.sectionflags	@"SHF_NOTE_NV_CUINFO"
        /*0018*/ 	.short	0x0002
        /*001a*/ 	.short	0x005a
        /*001c*/ 	.short	0x0082
	.zero		2


//--------------------- .nv.info                  --------------------------
	.section	.nv.info,"",@"SHT_CUDA_INFO"
	.align	4


	//----- nvinfo : EIATTR_REGCOUNT
	.align		4
        /*0000*/ 	.byte	0x04, 0x2f
        /*0002*/ 	.short	(.L_12 - .L_11)
	.align		4
.L_11:
        /*0004*/ 	.word	index@(_ZN7cutlass13device_kernelINS_4gemm6kernel13GemmUniversalIN4cute5tupleIJiiiiEEENS1_10collective13CollectiveMmaINS1_37MainloopSm90TmaGmmaWarpSpecializedFP8ILi11ENS5_IJNS4_1CILi4EEENSA_ILi2EEENSA_ILi1EEEEEENS1_32KernelTmaWarpSpecializedPingpongEEENS5_IJNSA_ILi64EEENSA_ILi256EEESH_EEENS_12float_e4m3_tENS5_IJlSD_lEEESK_SL_NS4_8TiledMMAINS4_8MMA_AtomIJNS4_4SM904GMMA31MMA_64x256x32_F32E4M3E4M3_SS_TNILNSP_7ScaleInE1ELSR_1EEEEEENS4_6LayoutINS5_IJSD_SD_SD_EEENS5_IJNSA_ILi0EEESW_SW_EEEEENS5_IJNS4_10UnderscoreESZ_SZ_EEEEENS4_23SM90_TMA_LOAD_MULTICASTENS4_14ComposedLayoutINS4_7SwizzleILi2ELi4ELi3EEENS4_18smem_ptr_flag_bitsILi8EEENSU_INS5_IJNSA_ILi8EEESH_EEENS5_IJSH_SD_EEEEEEEvNS4_8identityES12_S1C_vS1D_EENS_8epilogue10collective6detail29Sm90TmaWarpSpecializedAdapterINS1G_15DefaultEpilogueISK_SL_SL_NS1F_6thread17LinearCombinationISK_Li1EffLNS1K_9ScaleType4KindE0ELNS_15FloatRoundStyleE2ESK_EENS1_15EpilogueDefaultEEEEEvvEEEEvNT_6ParamsE)
        /*0008*/ 	.word	0x000000a8


	//----- nvinfo : EIATTR_FRAME_SIZE
	.align		4
.L_12:
        /*000c*/ 	.byte	0x04, 0x11
        /*000e*/ 	.short	(.L_14 - .L_13)
	.align		4
.L_13:
        /*0010*/ 	.word	index@(_ZN7cutlass13device_kernelINS_4gemm6kernel13GemmUniversalIN4cute5tupleIJiiiiEEENS1_10collective13CollectiveMmaINS1_37MainloopSm90TmaGmmaWarpSpecializedFP8ILi11ENS5_IJNS4_1CILi4EEENSA_ILi2EEENSA_ILi1EEEEEENS1_32KernelTmaWarpSpecializedPingpongEEENS5_IJNSA_ILi64EEENSA_ILi256EEESH_EEENS_12float_e4m3_tENS5_IJlSD_lEEESK_SL_NS4_8TiledMMAINS4_8MMA_AtomIJNS4_4SM904GMMA31MMA_64x256x32_F32E4M3E4M3_SS_TNILNSP_7ScaleInE1ELSR_1EEEEEENS4_6LayoutINS5_IJSD_SD_SD_EEENS5_IJNSA_ILi0EEESW_SW_EEEEENS5_IJNS4_10UnderscoreESZ_SZ_EEEEENS4_23SM90_TMA_LOAD_MULTICASTENS4_14ComposedLayoutINS4_7SwizzleILi2ELi4ELi3EEENS4_18smem_ptr_flag_bitsILi8EEENSU_INS5_IJNSA_ILi8EEESH_EEENS5_IJSH_SD_EEEEEEEvNS4_8identityES12_S1C_vS1D_EENS_8epilogue10collective6detail29Sm90TmaWarpSpecializedAdapterINS1G_15DefaultEpilogueISK_SL_SL_NS1F_6thread17LinearCombinationISK_Li1EffLNS1K_9ScaleType4KindE0ELNS_15FloatRoundStyleE2ESK_EENS1_15EpilogueDefaultEEEEEvvEEEEvNT_6ParamsE)
        /*0014*/ 	.word	0x00000118


	//----- nvinfo : EIATTR_MIN_STACK_SIZE
	.align		4
.L_14:
        /*0018*/ 	.byte	0x04, 0x12
        /*001a*/ 	.short	(.L_16 - .L_15)
	.align		4
.L_15:
        /*001c*/ 	.word	index@(_ZN7cutlass13device_kernelINS_4gemm6kernel13GemmUniversalIN4cute5tupleIJiiiiEEENS1_10collective13CollectiveMmaINS1_37MainloopSm90TmaGmmaWarpSpecializedFP8ILi11ENS5_IJNS4_1CILi4EEENSA_ILi2EEENSA_ILi1EEEEEENS1_32KernelTmaWarpSpecializedPingpongEEENS5_IJNSA_ILi64EEENSA_ILi256EEESH_EEENS_12float_e4m3_tENS5_IJlSD_lEEESK_SL_NS4_8TiledMMAINS4_8MMA_AtomIJNS4_4SM904GMMA31MMA_64x256x32_F32E4M3E4M3_SS_TNILNSP_7ScaleInE1ELSR_1EEEEEENS4_6LayoutINS5_IJSD_SD_SD_EEENS5_IJNSA_ILi0EEESW_SW_EEEEENS5_IJNS4_10UnderscoreESZ_SZ_EEEEENS4_23SM90_TMA_LOAD_MULTICASTENS4_14ComposedLayoutINS4_7SwizzleILi2ELi4ELi3EEENS4_18smem_ptr_flag_bitsILi8EEENSU_INS5_IJNSA_ILi8EEESH_EEENS5_IJSH_SD_EEEEEEEvNS4_8identityES12_S1C_vS1D_EENS_8epilogue10collective6detail29Sm90TmaWarpSpecializedAdapterINS1G_15DefaultEpilogueISK_SL_SL_NS1F_6thread17LinearCombinationISK_Li1EffLNS1K_9ScaleType4KindE0ELNS_15FloatRoundStyleE2ESK_EENS1_15EpilogueDefaultEEEEEvvEEEEvNT_6ParamsE)
        /*0020*/ 	.word	0x00000118
.L_16:


//--------------------- .nv.compat                --------------------------
	.section	.nv.compat,"",@"SHT_CUDA_COMPAT_INFO"
	.align	4
        /*0000*/ 	.byte	0x02, 0x09, 0x01, 0x00, 0x02, 0x02, 0x04, 0x00, 0x02, 0x05, 0x05, 0x00, 0x03, 0x07, 0x01, 0x01
        /*0010*/ 	.byte	0x02, 0x03, 0x01, 0x00, 0x02, 0x06, 0x01, 0x00, 0x04, 0x0b, 0x08, 0x00, 0x00, 0x00, 0x00, 0x00
        /*0020*/ 	.byte	0x00, 0x00, 0x00, 0x00


//--------------------- .nv.info._ZN7cutlass13device_kernelINS_4gemm6kernel13GemmUniversalIN4cute5tupleIJiiiiEEENS1_10collective13CollectiveMmaINS1_37MainloopSm90TmaGmmaWarpSpecializedFP8ILi11ENS5_IJNS4_1CILi4EEENSA_ILi2EEENSA_ILi1EEEEEENS1_32KernelTmaWarpSpecializedPingpongEEENS5_IJNSA_ILi64EEENSA_ILi256EEESH_EEENS_12float_e4m3_tENS5_IJlSD_lEEESK_SL_NS4_8TiledMMAINS4_8MMA_AtomIJNS4_4SM904GMMA31MMA_64x256x32_F32E4M3E4M3_SS_TNILNSP_7ScaleInE1ELSR_1EEEEEENS4_6LayoutINS5_IJSD_SD_SD_EEENS5_IJNSA_ILi0EEESW_SW_EEEEENS5_IJNS4_10UnderscoreESZ_SZ_EEEEENS4_23SM90_TMA_LOAD_MULTICASTENS4_14ComposedLayoutINS4_7SwizzleILi2ELi4ELi3EEENS4_18smem_ptr_flag_bitsILi8EEENSU_INS5_IJNSA_ILi8EEESH_EEENS5_IJSH_SD_EEEEEEEvNS4_8identityES12_S1C_vS1D_EENS_8epilogue10collective6detail29Sm90TmaWarpSpecializedAdapterINS1G_15DefaultEpilogueISK_SL_SL_NS1F_6thread17LinearCombinationISK_Li1EffLNS1K_9ScaleType4KindE0ELNS_15FloatRoundStyleE2ESK_EENS1_15EpilogueDefaultEEEEEvvEEEEvNT_6ParamsE --------------------------
	.section	.nv.info._ZN7cutlass13device_kernelINS_4gemm6kernel13GemmUniversalIN4cute5tupleIJiiiiEEENS1_10collective13CollectiveMmaINS1_37MainloopSm90TmaGmmaWarpSpecializedFP8ILi11ENS5_IJNS4_1CILi4EEENSA_ILi2EEENSA_ILi1EEEEEENS1_32KernelTmaWarpSpecializedPingpongEEENS5_IJNSA_ILi64EEENSA_ILi256EEESH_EEENS_12float_e4m3_tENS5_IJlSD_lEEESK_SL_NS4_8TiledMMAINS4_8MMA_AtomIJNS4_4SM904GMMA31MMA_64x256x32_F32E4M3E4M3_SS_TNILNSP_7ScaleInE1ELSR_1EEEEEENS4_6LayoutINS5_IJSD_SD_SD_EEENS5_IJNSA_ILi0EEESW_SW_EEEEENS5_IJNS4_10UnderscoreESZ_SZ_EEEEENS4_23SM90_TMA_LOAD_MULTICASTENS4_14ComposedLayoutINS4_7SwizzleILi2ELi4ELi3EEENS4_18smem_ptr_flag_bitsILi8EEENSU_INS5_IJNSA_ILi8EEESH_EEENS5_IJSH_SD_EEEEEEEvNS4_8identityES12_S1C_vS1D_EENS_8epilogue10collective6detail29Sm90TmaWarpSpecializedAdapterINS1G_15DefaultEpilogueISK_SL_SL_NS1F_6thread17LinearCombinationISK_Li1EffLNS1K_9ScaleType4KindE0ELNS_15FloatRoundStyleE2ESK_EENS1_15EpilogueDefaultEEEEEvvEEEEvNT_6ParamsE,"",@"SHT_CUDA_INFO"
	.sectionflags	@""
	.align	4


	//----- nvinfo : EIATTR_CUDA_API_VERSION
	.align		4
        /*0000*/ 	.byte	0x04, 0x37
        /*0002*/ 	.short	(.L_18 - .L_17)
.L_17:
        /*0004*/ 	.word	0x00000082


	//----- nvinfo : EIATTR_KPARAM_INFO
	.align		4
.L_18:
        /*0008*/ 	.byte	0x04, 0x17
        /*000a*/ 	.short	(.L_20 - .L_19)
.L_19:
        /*000c*/ 	.word	0x00000000
        /*0010*/ 	.short	0x0000
        /*0012*/ 	.short	0x0070
        /*0014*/ 	.byte	0x00, 0xf0, 0x01, 0x10


	//----- nvinfo : EIATTR_SPARSE_MMA_MASK
	.align		4
.L_20:
        /*0018*/ 	.byte	0x03, 0x50
        /*001a*/ 	.short	0x0000


	//----- nvinfo : EIATTR_MAXREG_COUNT
	.align		4
        /*001c*/ 	.byte	0x03, 0x1b
        /*001e*/ 	.short	0x00a8


	//----- nvinfo : EIATTR_NUM_BARRIERS
	.align		4
        /*0020*/ 	.byte	0x02, 0x4c
        /*0022*/ 	.byte	0x01
	.zero		1


	//----- nvinfo : EIATTR_ANNOTATIONS
	.align		4
        /*0024*/ 	.byte	0x04, 0x55
        /*0026*/ 	.short	(.L_22 - .L_21)


	//   ....[0]....
.L_21:
        /*0028*/ 	.word	0x00000001
        /*002c*/ 	.byte	0x80, 0x08, 0x00, 0x00, 0x01, 0x00, 0x00, 0x00, 0x40, 0x0a, 0x00, 0x00, 0x01, 0x00, 0x00, 0x00
        /* <DEDUP_REMOVED lines=212> */
        /*0d7c*/ 	.byte	0x80, 0x09, 0x01, 0x00


	//----- nvinfo : EIATTR_MERCURY_ISA_VERSION
	.align		4
.L_22:
        /*0d80*/ 	.byte	0x03, 0x5f
        /*0d82*/ 	.short	0x0101


	//----- nvinfo : EIATTR_INT_WARP_WIDE_INSTR_OFFSETS
	.align		4
        /*0d84*/ 	.byte	0x04, 0x31
        /*0d86*/ 	.short	(.L_24 - .L_23)


	//   ....[0]....
.L_23:
        /*0d88*/ 	.word	0x000006d0


	//   ....[1]....
        /*0d8c*/ 	.word	0x00000730


	//   ....[2]....
        /*0d90*/ 	.word	0x00000750


	//   ....[3]....
        /*0d94*/ 	.word	0x00000760


	//   ....[4]....
        /*0d98*/ 	.word	0x00000770


	//   ....[5]....
        /*0d9c*/ 	.word	0x000007b0


	//   ....[6]....
        /*0da0*/ 	.word	0x00000900


	//   ....[7]....
        /*0da4*/ 	.word	0x00000920


	//   ....[8]....
        /*0da8*/ 	.word	0x000057d0


	//----- nvinfo : EIATTR_COOP_GROUP_MASK_REGIDS
	.align		4
.L_24:
        /*0dac*/ 	.byte	0x04, 0x29
        /*0dae*/ 	.short	(.L_26 - .L_25)


	//   ....[0]....
.L_25:
        /*0db0*/ 	.word	0xffffffff


	//   ....[1]....
        /*0db4*/ 	.word	0xffffffff


	//   ....[2]....
        /*0db8*/ 	.word	0xffffffff


	//   ....[3]....
        /*0dbc*/ 	.word	0xffffffff


	//   ....[4]....
        /*0dc0*/ 	.word	0xffffffff


	//   ....[5]....
        /*0dc4*/ 	.word	0xffffffff


	//   ....[6]....
        /*0dc8*/ 	.word	0xffffffff


	//----- nvinfo : EIATTR_COOP_GROUP_INSTR_OFFSETS
	.align		4
.L_26:
        /*0dcc*/ 	.byte	0x04, 0x28
        /*0dce*/ 	.short	(.L_28 - .L_27)


	//   ....[0]....
.L_27:
        /*0dd0*/ 	.word	0x00000070


	//   ....[1]....
        /*0dd4*/ 	.word	0x00000090


	//   ....[2]....
        /*0dd8*/ 	.word	0x00000190


	//   ....[3]....
        /*0ddc*/ 	.word	0x000004d0


	//   ....[4]....
        /*0de0*/ 	.word	0x00000510


	//   ....[5]....
        /*0de4*/ 	.word	0x00000620


	//   ....[6]....
        /*0de8*/ 	.word	0x00000ad0


	//----- nvinfo : EIATTR_REG_RECONFIG
	.align		4
.L_28:
        /*0dec*/ 	.byte	0x01, 0x54
	.zero		2


	//----- nvinfo : EIATTR_MBARRIER_INSTR_OFFSETS
	.align		4
        /*0df0*/ 	.byte	0x04, 0x39
        /*0df2*/ 	.short	(.L_30 - .L_29)


	//   ....[0]....
.L_29:
        /*0df4*/ 	.word	0x00000340
        /*0df8*/ 	.word	0x000000ff
        /*0dfc*/ 	.word	0x00000000
        /*0e00*/ 	.short	0x0100
        /*0e02*/ 	.byte	0x07
	.zero		1


	//   ....[1]....
        /*0e04*/ 	.word	0x00000350
        /*0e08*/ 	.word	0x000000ff
        /*0e0c*/ 	.word	0x00000058
        /*0e10*/ 	.short	0x0100
        /*0e12*/ 	.byte	0x07
	.zero		1


	//   ....[2]....
        /*0e14*/ 	.word	0x00000360
        /*0e18*/ 	.word	0x000000ff
        /*0e1c*/ 	.word	0x00000008
        /*0e20*/ 	.short	0x0100
        /*0e22*/ 	.byte	0x07
	.zero		1


	//   ....[3]....
        /*0e24*/ 	.word	0x00000370
        /*0e28*/ 	.word	0x000000ff
        /*0e2c*/ 	.word	0x00000060
        /*0e30*/ 	.short	0x0100
        /*0e32*/ 	.byte	0x07
	.zero		1


	//   ....[4]....
        /*0e34*/ 	.word	0x00000380
        /*0e38*/ 	.word	0x000000ff
        /*0e3c*/ 	.word	0x00000010
        /*0e40*/ 	.short	0x0100
        /*0e42*/ 	.byte	0x07
	.zero		1


	//   ....[5]....
        /*0e44*/ 	.word	0x00000390
        /*0e48*/ 	.word	0x000000ff
        /*0e4c*/ 	.word	0x00000068
        /*0e50*/ 	.short	0x0100
        /*0e52*/ 	.byte	0x07
	.zero		1


	//   ....[6]....
        /*0e54*/ 	.word	0x000003a0
        /*0e58*/ 	.word	0x000000ff
        /*0e5c*/ 	.word	0x00000018
        /*0e60*/ 	.short	0x0100
        /*0e62*/ 	.byte	0x07
	.zero		1


	//   ....[7]....
        /*0e64*/ 	.word	0x000003b0
        /*0e68*/ 	.word	0x000000ff
        /*0e6c*/ 	.word	0x00000070
        /*0e70*/ 	.short	0x0100
        /*0e72*/ 	.byte	0x07
	.zero		1


	//   ....[8]....
        /*0e74*/ 	.word	0x000003c0
        /*0e78*/ 	.word	0x000000ff
        /*0e7c*/ 	.word	0x00000020
        /*0e80*/ 	.short	0x0100
        /*0e82*/ 	.byte	0x07
	.zero		1


	//   ....[9]....
        /*0e84*/ 	.word	0x000003d0
        /*0e88*/ 	.word	0x000000ff
        /*0e8c*/ 	.word	0x00000078
        /*0e90*/ 	.short	0x0100
        /*0e92*/ 	.byte	0x07
	.zero		1


	//   ....[10]....
        /*0e94*/ 	.word	0x000003e0
        /*0e98*/ 	.word	0x000000ff
        /*0e9c*/ 	.word	0x00000028
        /*0ea0*/ 	.short	0x0100
        /*0ea2*/ 	.byte	0x07
	.zero		1


	//   ....[11]....
        /*0ea4*/ 	.word	0x000003f0
        /*0ea8*/ 	.word	0x000000ff
        /*0eac*/ 	.word	0x00000080
        /*0eb0*/ 	.short	0x0100
        /*0eb2*/ 	.byte	0x07
	.zero		1


	//   ....[12]....
        /*0eb4*/ 	.word	0x00000400
        /*0eb8*/ 	.word	0x000000ff
        /*0ebc*/ 	.word	0x00000030
        /*0ec0*/ 	.short	0x0100
        /*0ec2*/ 	.byte	0x07
	.zero		1


	//   ....[13]....
        /*0ec4*/ 	.word	0x00000410
        /*0ec8*/ 	.word	0x000000ff
        /*0ecc*/ 	.word	0x00000088
        /*0ed0*/ 	.short	0x0100
        /*0ed2*/ 	.byte	0x07
	.zero		1


	//   ....[14]....
        /*0ed4*/ 	.word	0x00000420
        /*0ed8*/ 	.word	0x000000ff
        /*0edc*/ 	.word	0x00000038
        /*0ee0*/ 	.short	0x0100
        /*0ee2*/ 	.byte	0x07
	.zero		1


	//   ....[15]....
        /*0ee4*/ 	.word	0x00000430
        /*0ee8*/ 	.word	0x000000ff
        /*0eec*/ 	.word	0x00000090
        /*0ef0*/ 	.short	0x0100
        /*0ef2*/ 	.byte	0x07
	.zero		1


	//   ....[16]....
        /*0ef4*/ 	.word	0x00000440
        /*0ef8*/ 	.word	0x000000ff
        /*0efc*/ 	.word	0x00000040
        /*0f00*/ 	.short	0x0100
        /*0f02*/ 	.byte	0x07
	.zero		1


	//   ....[17]....
        /*0f04*/ 	.word	0x00000450
        /*0f08*/ 	.word	0x000000ff
        /*0f0c*/ 	.word	0x00000098
        /*0f10*/ 	.short	0x0100
        /*0f12*/ 	.byte	0x07
	.zero		1


	//   ....[18]....
        /*0f14*/ 	.word	0x00000460
        /*0f18*/ 	.word	0x000000ff
        /*0f1c*/ 	.word	0x00000048
        /*0f20*/ 	.short	0x0100
        /*0f22*/ 	.byte	0x07
	.zero		1


	//   ....[19]....
        /*0f24*/ 	.word	0x00000470
        /*0f28*/ 	.word	0x000000ff
        /*0f2c*/ 	.word	0x000000a0
        /*0f30*/ 	.short	0x0100
        /*0f32*/ 	.byte	0x07
	.zero		1


	//   ....[20]....
        /*0f34*/ 	.word	0x00000480
        /*0f38*/ 	.word	0x000000ff
        /*0f3c*/ 	.word	0x00000050
        /*0f40*/ 	.short	0x0100
        /*0f42*/ 	.byte	0x07
	.zero		1


	//   ....[21]....
        /*0f44*/ 	.word	0x00000490
        /*0f48*/ 	.word	0x000000ff
        /*0f4c*/ 	.word	0x000000a8
        /*0f50*/ 	.short	0x0100
        /*0f52*/ 	.byte	0x07
	.zero		1


	//   ....[22]....
        /*0f54*/ 	.word	0x00000950
        /*0f58*/ 	.word	0x000000ff
        /*0f5c*/ 	.word	0x000000e0
        /*0f60*/ 	.short	0x0100
        /*0f62*/ 	.byte	0x07
	.zero		1


	//   ....[23]....
        /*0f64*/ 	.word	0x000009d0
        /*0f68*/ 	.word	0x000000ff
        /*0f6c*/ 	.word	0x000000e8
        /*0f70*/ 	.short	0x0100
        /*0f72*/ 	.byte	0x07
	.zero		1


	//   ....[24]....
        /*0f74*/ 	.word	0x00000a50
        /*0f78*/ 	.word	0x000000ff
        /*0f7c*/ 	.word	0x000000c0
        /*0f80*/ 	.short	0x0100
        /*0f82*/ 	.byte	0x0a
	.zero		1


	//   ....[25]....
        /*0f84*/ 	.word	0x00000a60
        /*0f88*/ 	.word	0x000000ff
        /*0f8c*/ 	.word	0x000000c8
        /*0f90*/ 	.short	0x0100
        /*0f92*/ 	.byte	0x0a
	.zero		1


	//   ....[26]....
        /*0f94*/ 	.word	0x00000a70
        /*0f98*/ 	.word	0x000000ff
        /*0f9c*/ 	.word	0x000000d0
        /*0fa0*/ 	.short	0x0100
        /*0fa2*/ 	.byte	0x0a
	.zero		1


	//   ....[27]....
        /*0fa4*/ 	.word	0x00000a80
        /*0fa8*/ 	.word	0x000000ff
        /*0fac*/ 	.word	0x000000d8
        /*0fb0*/ 	.short	0x0100
        /*0fb2*/ 	.byte	0x0a
	.zero		1


	//   ....[28]....
        /*0fb4*/ 	.word	0x00001930
        /*0fb8*/ 	.word	0x000000ff
        /*0fbc*/ 	.word	0xfffffff8
        /*0fc0*/ 	.short	0x010a
        /*0fc2*/ 	.byte	0x11
	.zero		1


	//   ....[29]....
        /*0fc4*/ 	.word	0x00002310
        /*0fc8*/ 	.word	0x000000ff
        /*0fcc*/ 	.word	0x00000000
        /*0fd0*/ 	.short	0x010a
        /*0fd2*/ 	.byte	0x06
	.zero		1


	//   ....[30]....
        /*0fd4*/ 	.word	0x00002350
        /*0fd8*/ 	.word	0x000000ff
        /*0fdc*/ 	.word	0x00000000
        /*0fe0*/ 	.short	0x010a
        /*0fe2*/ 	.byte	0x06
	.zero		1


	//   ....[31]....
        /*0fe4*/ 	.word	0x00003530
        /*0fe8*/ 	.word	0x000000ff
        /*0fec*/ 	.word	0x00000000
        /*0ff0*/ 	.short	0x010a
        /*0ff2*/ 	.byte	0x09
	.zero		1


	//   ....[32]....
        /*0ff4*/ 	.word	0x00003570
        /*0ff8*/ 	.word	0x000000ff
        /*0ffc*/ 	.word	0x00000000
        /*1000*/ 	.short	0x010a
        /*1002*/ 	.byte	0x09
	.zero		1


	//   ....[33]....
        /*1004*/ 	.word	0x00004630
        /*1008*/ 	.word	0x000000e5
        /*100c*/ 	.word	0x00000000
        /*1010*/ 	.short	0x0101
        /*1012*/ 	.byte	0x3f
	.zero		1


	//   ....[34]....
        /*1014*/ 	.word	0x000056f0
        /*1018*/ 	.word	0x000000e3
        /*101c*/ 	.word	0x00000000
        /*1020*/ 	.short	0x0101
        /*1022*/ 	.byte	0x1d
	.zero		1


	//   ....[35]....
        /*1024*/ 	.word	0x00005880
        /*1028*/ 	.word	0x00000018
        /*102c*/ 	.word	0x00000000
        /*1030*/ 	.short	0x0101
        /*1032*/ 	.byte	0x3f
	.zero		1


	//   ....[36]....
        /*1034*/ 	.word	0x00005940
        /*1038*/ 	.word	0x000000ff
        /*103c*/ 	.word	0x00000008
        /*1040*/ 	.short	0x010a
        /*1042*/ 	.byte	0x11
	.zero		1


	//   ....[37]....
        /*1044*/ 	.word	0x0000eb30
        /*1048*/ 	.word	0x00000003
        /*104c*/ 	.word	0x00000000
        /*1050*/ 	.short	0x0101
        /*1052*/ 	.byte	0x1d
	.zero		1


	//   ....[38]....
        /*1054*/ 	.word	0x0000f6a0
        /*1058*/ 	.word	0x0000000b
        /*105c*/ 	.word	0x00000058
        /*1060*/ 	.short	0x010a
        /*1062*/ 	.byte	0x3f
	.zero		1


	//   ....[39]....
        /*1064*/ 	.word	0x0000fa90
        /*1068*/ 	.word	0x00000004
        /*106c*/ 	.word	0x000000e8
        /*1070*/ 	.short	0x0101
        /*1072*/ 	.byte	0x3f
	.zero		1


	//   ....[40]....
        /*1074*/ 	.word	0x00010280
        /*1078*/ 	.word	0x00000007
        /*107c*/ 	.word	0x00000000
        /*1080*/ 	.short	0x010a
        /*1082*/ 	.byte	0x3f
	.zero		1


	//   ....[41]....
        /*1084*/ 	.word	0x00010300
        /*1088*/ 	.word	0x00000009
        /*108c*/ 	.word	0x00000000
        /*1090*/ 	.short	0x010a
        /*1092*/ 	.byte	0x3f
	.zero		1


	//   ....[42]....
        /*1094*/ 	.word	0x00010390
        /*1098*/ 	.word	0x00000006
        /*109c*/ 	.word	0x00000000
        /*10a0*/ 	.short	0x010a
        /*10a2*/ 	.byte	0x3f
	.zero		1


	//   ....[43]....
        /*10a4*/ 	.word	0x00010420
        /*10a8*/ 	.word	0x00000009
        /*10ac*/ 	.word	0x00000000
        /*10b0*/ 	.short	0x010a
        /*10b2*/ 	.byte	0x3f
	.zero		1


	//   ....[44]....
        /*10b4*/ 	.word	0x000104b0
        /*10b8*/ 	.word	0x00000006
        /*10bc*/ 	.word	0x00000000
        /*10c0*/ 	.short	0x010a
        /*10c2*/ 	.byte	0x3f
	.zero		1


	//   ....[45]....
        /*10c4*/ 	.word	0x00010540
        /*10c8*/ 	.word	0x00000009
        /*10cc*/ 	.word	0x00000000
        /*10d0*/ 	.short	0x010a
        /*10d2*/ 	.byte	0x3f
	.zero		1


	//   ....[46]....
        /*10d4*/ 	.word	0x000105d0
        /*10d8*/ 	.word	0x00000006
        /*10dc*/ 	.word	0x00000000
        /*10e0*/ 	.short	0x010a
        /*10e2*/ 	.byte	0x3f
	.zero		1


	//   ....[47]....
        /*10e4*/ 	.word	0x00010660
        /*10e8*/ 	.word	0x00000009
        /*10ec*/ 	.word	0x00000000
        /*10f0*/ 	.short	0x010a
        /*10f2*/ 	.byte	0x3f
	.zero		1


	//   ....[48]....
        /*10f4*/ 	.word	0x000106f0
        /*10f8*/ 	.word	0x00000006
        /*10fc*/ 	.word	0x00000000
        /*1100*/ 	.short	0x010a
        /*1102*/ 	.byte	0x3f
	.zero		1


	//   ....[49]....
        /*1104*/ 	.word	0x00010780
        /*1108*/ 	.word	0x00000009
        /*110c*/ 	.word	0x00000000
        /*1110*/ 	.short	0x010a
        /*1112*/ 	.byte	0x3f
	.zero		1


	//   ....[50]....
        /*1114*/ 	.word	0x00010810
        /*1118*/ 	.word	0x00000003
        /*111c*/ 	.word	0x00000000
        /*1120*/ 	.short	0x010a
        /*1122*/ 	.byte	0x3f
	.zero		1


	//   ....[51]....
        /*1124*/ 	.word	0x00010880
        /*1128*/ 	.word	0x00000003
        /*112c*/ 	.word	0xfffffff8
        /*1130*/ 	.short	0x010a
        /*1132*/ 	.byte	0x3f
	.zero		1


	//   ....[52]....
        /*1134*/ 	.word	0x000108e0
        /*1138*/ 	.word	0x00000003
        /*113c*/ 	.word	0x00000000
        /*1140*/ 	.short	0x010a
        /*1142*/ 	.byte	0x3f
	.zero		1


	//   ....[53]....
        /*1144*/ 	.word	0x00010950
        /*1148*/ 	.word	0x00000000
        /*114c*/ 	.word	0x00000000
        /*1150*/ 	.short	0x010a
        /*1152*/ 	.byte	0x3f
	.zero		1


	//   ....[54]....
        /*1154*/ 	.word	0x000109c0
        /*1158*/ 	.word	0x00000019
        /*115c*/ 	.word	0x00000008
        /*1160*/ 	.short	0x010a
        /*1162*/ 	.byte	0x3f
	.zero		1


	//   ....[55]....
        /*1164*/ 	.word	0x00010a90
        /*1168*/ 	.word	0x0000000b
        /*116c*/ 	.word	0x00000058
        /*1170*/ 	.short	0x010a
        /*1172*/ 	.byte	0x3f
	.zero		1


	//   ....[56]....
        /*1174*/ 	.word	0x00010b70
        /*1178*/ 	.word	0x00000007
        /*117c*/ 	.word	0x00000000
        /*1180*/ 	.short	0x010a
        /*1182*/ 	.byte	0x3f
	.zero		1


	//   ....[57]....
        /*1184*/ 	.word	0x00010bc0
        /*1188*/ 	.word	0x00000009
        /*118c*/ 	.word	0x00000000
        /*1190*/ 	.short	0x010a
        /*1192*/ 	.byte	0x3f
	.zero		1


	//   ....[58]....
        /*1194*/ 	.word	0x00010c10
        /*1198*/ 	.word	0x00000006
        /*119c*/ 	.word	0x00000000
        /*11a0*/ 	.short	0x010a
        /*11a2*/ 	.byte	0x3f
	.zero		1


	//   ....[59]....
        /*11a4*/ 	.word	0x00010c60
        /*11a8*/ 	.word	0x00000009
        /*11ac*/ 	.word	0x00000000
        /*11b0*/ 	.short	0x010a
        /*11b2*/ 	.byte	0x3f
	.zero		1


	//   ....[60]....
        /*11b4*/ 	.word	0x00010cb0
        /*11b8*/ 	.word	0x00000006
        /*11bc*/ 	.word	0x00000000
        /*11c0*/ 	.short	0x010a
        /*11c2*/ 	.byte	0x3f
	.zero		1


	//   ....[61]....
        /*11c4*/ 	.word	0x00010d00
        /*11c8*/ 	.word	0x00000009
        /*11cc*/ 	.word	0x00000000
        /*11d0*/ 	.short	0x010a
        /*11d2*/ 	.byte	0x3f
	.zero		1


	//   ....[62]....
        /*11d4*/ 	.word	0x00010d50
        /*11d8*/ 	.word	0x00000006
        /*11dc*/ 	.word	0x00000000
        /*11e0*/ 	.short	0x010a
        /*11e2*/ 	.byte	0x3f
	.zero		1


	//   ....[63]....
        /*11e4*/ 	.word	0x00010da0
        /*11e8*/ 	.word	0x00000009
        /*11ec*/ 	.word	0x00000000
        /*11f0*/ 	.short	0x010a
        /*11f2*/ 	.byte	0x3f
	.zero		1


	//   ....[64]....
        /*11f4*/ 	.word	0x00010df0
        /*11f8*/ 	.word	0x00000006
        /*11fc*/ 	.word	0x00000000
        /*1200*/ 	.short	0x010a
        /*1202*/ 	.byte	0x3f
	.zero		1


	//   ....[65]....
        /*1204*/ 	.word	0x00010e40
        /*1208*/ 	.word	0x00000009
        /*120c*/ 	.word	0x00000000
        /*1210*/ 	.short	0x010a
        /*1212*/ 	.byte	0x3f
	.zero		1


	//----- nvinfo : EIATTR_NUM_MBARRIERS
	.align		4
.L_30:
        /*1214*/ 	.byte	0x03, 0x38
        /*1216*/ 	.short	0x001c


	//----- nvinfo : EIATTR_EXIT_INSTR_OFFSETS
	.align		4
        /*1218*/ 	.byte	0x04, 0x1c
        /*121a*/ 	.short	(.L_32 - .L_31)


	//   ....[0]....
.L_31:
        /*121c*/ 	.word	0x00001670


	//   ....[1]....
        /*1220*/ 	.word	0x000016d0


	//   ....[2]....
        /*1224*/ 	.word	0x0000f240


	//   ....[3]....
        /*1228*/ 	.word	0x0000f270


	//   ....[4]....
        /*122c*/ 	.word	0x00010860


	//----- nvinfo : EIATTR_MAX_THREADS
	.align		4
.L_32:
        /*1230*/ 	.byte	0x04, 0x05
        /*1232*/ 	.short	(.L_34 - .L_33)
.L_33:
        /*1234*/ 	.word	0x00000180
        /*1238*/ 	.word	0x00000001
        /*123c*/ 	.word	0x00000001


	//----- nvinfo : EIATTR_CRS_STACK_SIZE
	.align		4
.L_34:
        /*1240*/ 	.byte	0x04, 0x1e
        /*1242*/ 	.short	(.L_36 - .L_35)
.L_35:
        /*1244*/ 	.word	0x00000000


	//----- nvinfo : EIATTR_CBANK_PARAM_SIZE
	.align		4
.L_36:
        /*1248*/ 	.byte	0x03, 0x19
        /*124a*/ 	.short	0x0470


	//----- nvinfo : EIATTR_PARAM_CBANK
	.align		4
        /*124c*/ 	.byte	0x04, 0x0a
        /*124e*/ 	.short	(.L_38 - .L_37)
	.align		4
.L_37:
        /*1250*/ 	.word	index@(.nv.constant0._ZN7cutlass13device_kernelINS_4gemm6kernel13GemmUniversalIN4cute5tupleIJiiiiEEENS1_10collective13CollectiveMmaINS1_37MainloopSm90TmaGmmaWarpSpecializedFP8ILi11ENS5_IJNS4_1CILi4EEENSA_ILi2EEENSA_ILi1EEEEEENS1_32KernelTmaWarpSpecializedPingpongEEENS5_IJNSA_ILi64EEENSA_ILi256EEESH_EEENS_12float_e4m3_tENS5_IJlSD_lEEESK_SL_NS4_8TiledMMAINS4_8MMA_AtomIJNS4_4SM904GMMA31MMA_64x256x32_F32E4M3E4M3_SS_TNILNSP_7ScaleInE1ELSR_1EEEEEENS4_6LayoutINS5_IJSD_SD_SD_EEENS5_IJNSA_ILi0EEESW_SW_EEEEENS5_IJNS4_10UnderscoreESZ_SZ_EEEEENS4_23SM90_TMA_LOAD_MULTICASTENS4_14ComposedLayoutINS4_7SwizzleILi2ELi4ELi3EEENS4_18smem_ptr_flag_bitsILi8EEENSU_INS5_IJNSA_ILi8EEESH_EEENS5_IJSH_SD_EEEEEEEvNS4_8identityES12_S1C_vS1D_EENS_8epilogue10collective6detail29Sm90TmaWarpSpecializedAdapterINS1G_15DefaultEpilogueISK_SL_SL_NS1F_6thread17LinearCombinationISK_Li1EffLNS1K_9ScaleType4KindE0ELNS_15FloatRoundStyleE2ESK_EENS1_15EpilogueDefaultEEEEEvvEEEEvNT_6ParamsE)
        /*1254*/ 	.short	0x0210
        /*1256*/ 	.short	0x0470


	//----- nvinfo : EIATTR_SW_WAR
	.align		4
.L_38:
        /*1258*/ 	.byte	0x04, 0x36
        /*125a*/ 	.short	(.L_40 - .L_39)
.L_39:
        /*125c*/ 	.word	0x00000008
.L_40:


//--------------------- .nv.callgraph             --------------------------
	.section	.nv.callgraph,"",@"SHT_CUDA_CALLGRAPH"
	.align	4
	.sectionentsize	8
	.align		4
        /*0000*/ 	.word	0x00000000
	.align		4
        /*0004*/ 	.word	0xffffffff
	.align		4
        /*0008*/ 	.word	0x00000000
	.align		4
        /*000c*/ 	.word	0xfffffffe
	.align		4
        /*0010*/ 	.word	0x00000000
	.align		4
        /*0014*/ 	.word	0xfffffffd
	.align		4
        /*0018*/ 	.word	0x00000000
	.align		4
        /*001c*/ 	.word	0xfffffffc


//--------------------- .nv.constant4             --------------------------
	.section	.nv.constant4,"a",@progbits
	.align	8
	.align		8
.nv.constant4:
        /*0000*/ 	.dword	_ZN40_INTERNAL_0e976014_4_k_cu_4fd16afd_214474cuda3std3__45__cpo5beginE
	.align		8
        /*0008*/ 	.dword	_ZN40_INTERNAL_0e976014_4_k_cu_4fd16afd_214474cuda3std3__45__cpo3endE
	.align		8
        /*0010*/ 	.dword	_ZN40_INTERNAL_0e976014_4_k_cu_4fd16afd_214474cuda3std3__45__cpo6cbeginE
	.align		8
        /*0018*/ 	.dword	_ZN40_INTERNAL_0e976014_4_k_cu_4fd16afd_214474cuda3std3__45__cpo4cendE
	.align		8
        /*0020*/ 	.dword	_ZN40_INTERNAL_0e976014_4_k_cu_4fd16afd_214474cuda3std3__442_GLOBAL__N__0e976014_4_k_cu_4fd16afd_214476ignoreE
	.align		8
        /*0028*/ 	.dword	_ZN40_INTERNAL_0e976014_4_k_cu_4fd16afd_214474cuda3std3__419piecewise_constructE
	.align		8
        /*0030*/ 	.dword	_ZN40_INTERNAL_0e976014_4_k_cu_4fd16afd_214474cuda3std3__48in_placeE
	.align		8
        /*0038*/ 	.dword	_ZN40_INTERNAL_0e976014_4_k_cu_4fd16afd_214474cuda3std6ranges3__45__cpo4swapE
	.align		8
        /*0040*/ 	.dword	_ZN40_INTERNAL_0e976014_4_k_cu_4fd16afd_214474cuda3std6ranges3__45__cpo9iter_moveE
	.align		8
        /*0048*/ 	.dword	_ZN40_INTERNAL_0e976014_4_k_cu_4fd16afd_214474cute7productE
	.align		8
        /*0050*/ 	.dword	_ZN40_INTERNAL_0e976014_4_k_cu_4fd16afd_214474cute1_E


//--------------------- .text._ZN7cutlass13device_kernelINS_4gemm6kernel13GemmUniversalIN4cute5tupleIJiiiiEEENS1_10collective13CollectiveMmaINS1_37MainloopSm90TmaGmmaWarpSpecializedFP8ILi11ENS5_IJNS4_1CILi4EEENSA_ILi2EEENSA_ILi1EEEEEENS1_32KernelTmaWarpSpecializedPingpongEEENS5_IJNSA_ILi64EEENSA_ILi256EEESH_EEENS_12float_e4m3_tENS5_IJlSD_lEEESK_SL_NS4_8TiledMMAINS4_8MMA_AtomIJNS4_4SM904GMMA31MMA_64x256x32_F32E4M3E4M3_SS_TNILNSP_7ScaleInE1ELSR_1EEEEEENS4_6LayoutINS5_IJSD_SD_SD_EEENS5_IJNSA_ILi0EEESW_SW_EEEEENS5_IJNS4_10UnderscoreESZ_SZ_EEEEENS4_23SM90_TMA_LOAD_MULTICASTENS4_14ComposedLayoutINS4_7SwizzleILi2ELi4ELi3EEENS4_18smem_ptr_flag_bitsILi8EEENSU_INS5_IJNSA_ILi8EEESH_EEENS5_IJSH_SD_EEEEEEEvNS4_8identityES12_S1C_vS1D_EENS_8epilogue10collective6detail29Sm90TmaWarpSpecializedAdapterINS1G_15DefaultEpilogueISK_SL_SL_NS1F_6thread17LinearCombinationISK_Li1EffLNS1K_9ScaleType4KindE0ELNS_15FloatRoundStyleE2ESK_EENS1_15EpilogueDefaultEEEEEvvEEEEvNT_6ParamsE --------------------------
	.section	.text._ZN7cutlass13device_kernelINS_4gemm6kernel13GemmUniversalIN4cute5tupleIJiiiiEEENS1_10collective13CollectiveMmaINS1_37MainloopSm90TmaGmmaWarpSpecializedFP8ILi11ENS5_IJNS4_1CILi4EEENSA_ILi2EEENSA_ILi1EEEEEENS1_32KernelTmaWarpSpecializedPingpongEEENS5_IJNSA_ILi64EEENSA_ILi256EEESH_EEENS_12float_e4m3_tENS5_IJlSD_lEEESK_SL_NS4_8TiledMMAINS4_8MMA_AtomIJNS4_4SM904GMMA31MMA_64x256x32_F32E4M3E4M3_SS_TNILNSP_7ScaleInE1ELSR_1EEEEEENS4_6LayoutINS5_IJSD_SD_SD_EEENS5_IJNSA_ILi0EEESW_SW_EEEEENS5_IJNS4_10UnderscoreESZ_SZ_EEEEENS4_23SM90_TMA_LOAD_MULTICASTENS4_14ComposedLayoutINS4_7SwizzleILi2ELi4ELi3EEENS4_18smem_ptr_flag_bitsILi8EEENSU_INS5_IJNSA_ILi8EEESH_EEENS5_IJSH_SD_EEEEEEEvNS4_8identityES12_S1C_vS1D_EENS_8epilogue10collective6detail29Sm90TmaWarpSpecializedAdapterINS1G_15DefaultEpilogueISK_SL_SL_NS1F_6thread17LinearCombinationISK_Li1EffLNS1K_9ScaleType4KindE0ELNS_15FloatRoundStyleE2ESK_EENS1_15EpilogueDefaultEEEEEvvEEEEvNT_6ParamsE,"ax",@progbits
	.align	128
.text._ZN7cutlass13device_kernelINS_4gemm6kernel13GemmUniversalIN4cute5tupleIJiiiiEEENS1_10collective13CollectiveMmaINS1_37MainloopSm90TmaGmmaWarpSpecializedFP8ILi11ENS5_IJNS4_1CILi4EEENSA_ILi2EEENSA_ILi1EEEEEENS1_32KernelTmaWarpSpecializedPingpongEEENS5_IJNSA_ILi64EEENSA_ILi256EEESH_EEENS_12float_e4m3_tENS5_IJlSD_lEEESK_SL_NS4_8TiledMMAINS4_8MMA_AtomIJNS4_4SM904GMMA31MMA_64x256x32_F32E4M3E4M3_SS_TNILNSP_7ScaleInE1ELSR_1EEEEEENS4_6LayoutINS5_IJSD_SD_SD_EEENS5_IJNSA_ILi0EEESW_SW_EEEEENS5_IJNS4_10UnderscoreESZ_SZ_EEEEENS4_23SM90_TMA_LOAD_MULTICASTENS4_14ComposedLayoutINS4_7SwizzleILi2ELi4ELi3EEENS4_18smem_ptr_flag_bitsILi8EEENSU_INS5_IJNSA_ILi8EEESH_EEENS5_IJSH_SD_EEEEEEEvNS4_8identityES12_S1C_vS1D_EENS_8epilogue10collective6detail29Sm90TmaWarpSpecializedAdapterINS1G_15DefaultEpilogueISK_SL_SL_NS1F_6thread17LinearCombinationISK_Li1EffLNS1K_9ScaleType4KindE0ELNS_15FloatRoundStyleE2ESK_EENS1_15EpilogueDefaultEEEEEvvEEEEvNT_6ParamsE:
        .type           _ZN7cutlass13device_kernelINS_4gemm6kernel13GemmUniversalIN4cute5tupleIJiiiiEEENS1_10collective13CollectiveMmaINS1_37MainloopSm90TmaGmmaWarpSpecializedFP8ILi11ENS5_IJNS4_1CILi4EEENSA_ILi2EEENSA_ILi1EEEEEENS1_32KernelTmaWarpSpecializedPingpongEEENS5_IJNSA_ILi64EEENSA_ILi256EEESH_EEENS_12float_e4m3_tENS5_IJlSD_lEEESK_SL_NS4_8TiledMMAINS4_8MMA_AtomIJNS4_4SM904GMMA31MMA_64x256x32_F32E4M3E4M3_SS_TNILNSP_7ScaleInE1ELSR_1EEEEEENS4_6LayoutINS5_IJSD_SD_SD_EEENS5_IJNSA_ILi0EEESW_SW_EEEEENS5_IJNS4_10UnderscoreESZ_SZ_EEEEENS4_23SM90_TMA_LOAD_MULTICASTENS4_14ComposedLayoutINS4_7SwizzleILi2ELi4ELi3EEENS4_18smem_ptr_flag_bitsILi8EEENSU_INS5_IJNSA_ILi8EEESH_EEENS5_IJSH_SD_EEEEEEEvNS4_8identityES12_S1C_vS1D_EENS_8epilogue10collective6detail29Sm90TmaWarpSpecializedAdapterINS1G_15DefaultEpilogueISK_SL_SL_NS1F_6thread17LinearCombinationISK_Li1EffLNS1K_9ScaleType4KindE0ELNS_15FloatRoundStyleE2ESK_EENS1_15EpilogueDefaultEEEEEvvEEEEvNT_6ParamsE,@function
        .size           _ZN7cutlass13device_kernelINS_4gemm6kernel13GemmUniversalIN4cute5tupleIJiiiiEEENS1_10collective13CollectiveMmaINS1_37MainloopSm90TmaGmmaWarpSpecializedFP8ILi11ENS5_IJNS4_1CILi4EEENSA_ILi2EEENSA_ILi1EEEEEENS1_32KernelTmaWarpSpecializedPingpongEEENS5_IJNSA_ILi64EEENSA_ILi256EEESH_EEENS_12float_e4m3_tENS5_IJlSD_lEEESK_SL_NS4_8TiledMMAINS4_8MMA_AtomIJNS4_4SM904GMMA31MMA_64x256x32_F32E4M3E4M3_SS_TNILNSP_7ScaleInE1ELSR_1EEEEEENS4_6LayoutINS5_IJSD_SD_SD_EEENS5_IJNSA_ILi0EEESW_SW_EEEEENS5_IJNS4_10UnderscoreESZ_SZ_EEEEENS4_23SM90_TMA_LOAD_MULTICASTENS4_14ComposedLayoutINS4_7SwizzleILi2ELi4ELi3EEENS4_18smem_ptr_flag_bitsILi8EEENSU_INS5_IJNSA_ILi8EEESH_EEENS5_IJSH_SD_EEEEEEEvNS4_8identityES12_S1C_vS1D_EENS_8epilogue10collective6detail29Sm90TmaWarpSpecializedAdapterINS1G_15DefaultEpilogueISK_SL_SL_NS1F_6thread17LinearCombinationISK_Li1EffLNS1K_9ScaleType4KindE0ELNS_15FloatRoundStyleE2ESK_EENS1_15EpilogueDefaultEEEEEvvEEEEvNT_6ParamsE,(.L_x_351 - _ZN7cutlass13device_kernelINS_4gemm6kernel13GemmUniversalIN4cute5tupleIJiiiiEEENS1_10collective13CollectiveMmaINS1_37MainloopSm90TmaGmmaWarpSpecializedFP8ILi11ENS5_IJNS4_1CILi4EEENSA_ILi2EEENSA_ILi1EEEEEENS1_32KernelTmaWarpSpecializedPingpongEEENS5_IJNSA_ILi64EEENSA_ILi256EEESH_EEENS_12float_e4m3_tENS5_IJlSD_lEEESK_SL_NS4_8TiledMMAINS4_8MMA_AtomIJNS4_4SM904GMMA31MMA_64x256x32_F32E4M3E4M3_SS_TNILNSP_7ScaleInE1ELSR_1EEEEEENS4_6LayoutINS5_IJSD_SD_SD_EEENS5_IJNSA_ILi0EEESW_SW_EEEEENS5_IJNS4_10UnderscoreESZ_SZ_EEEEENS4_23SM90_TMA_LOAD_MULTICASTENS4_14ComposedLayoutINS4_7SwizzleILi2ELi4ELi3EEENS4_18smem_ptr_flag_bitsILi8EEENSU_INS5_IJNSA_ILi8EEESH_EEENS5_IJSH_SD_EEEEEEEvNS4_8identityES12_S1C_vS1D_EENS_8epilogue10collective6detail29Sm90TmaWarpSpecializedAdapterINS1G_15DefaultEpilogueISK_SL_SL_NS1F_6thread17LinearCombinationISK_Li1EffLNS1K_9ScaleType4KindE0ELNS_15FloatRoundStyleE2ESK_EENS1_15EpilogueDefaultEEEEEvvEEEEvNT_6ParamsE)
        .other          _ZN7cutlass13device_kernelINS_4gemm6kernel13GemmUniversalIN4cute5tupleIJiiiiEEENS1_10collective13CollectiveMmaINS1_37MainloopSm90TmaGmmaWarpSpecializedFP8ILi11ENS5_IJNS4_1CILi4EEENSA_ILi2EEENSA_ILi1EEEEEENS1_32KernelTmaWarpSpecializedPingpongEEENS5_IJNSA_ILi64EEENSA_ILi256EEESH_EEENS_12float_e4m3_tENS5_IJlSD_lEEESK_SL_NS4_8TiledMMAINS4_8MMA_AtomIJNS4_4SM904GMMA31MMA_64x256x32_F32E4M3E4M3_SS_TNILNSP_7ScaleInE1ELSR_1EEEEEENS4_6LayoutINS5_IJSD_SD_SD_EEENS5_IJNSA_ILi0EEESW_SW_EEEEENS5_IJNS4_10UnderscoreESZ_SZ_EEEEENS4_23SM90_TMA_LOAD_MULTICASTENS4_14ComposedLayoutINS4_7SwizzleILi2ELi4ELi3EEENS4_18smem_ptr_flag_bitsILi8EEENSU_INS5_IJNSA_ILi8EEESH_EEENS5_IJSH_SD_EEEEEEEvNS4_8identityES12_S1C_vS1D_EENS_8epilogue10collective6detail29Sm90TmaWarpSpecializedAdapterINS1G_15DefaultEpilogueISK_SL_SL_NS1F_6thread17LinearCombinationISK_Li1EffLNS1K_9ScaleType4KindE0ELNS_15FloatRoundStyleE2ESK_EENS1_15EpilogueDefaultEEEEEvvEEEEvNT_6ParamsE,@"STO_CUDA_ENTRY STV_DEFAULT"
_ZN7cutlass13device_kernelINS_4gemm6kernel13GemmUniversalIN4cute5tupleIJiiiiEEENS1_10collective13CollectiveMmaINS1_37MainloopSm90TmaGmmaWarpSpecializedFP8ILi11ENS5_IJNS4_1CILi4EEENSA_ILi2EEENSA_ILi1EEEEEENS1_32KernelTmaWarpSpecializedPingpongEEENS5_IJNSA_ILi64EEENSA_ILi256EEESH_EEENS_12float_e4m3_tENS5_IJlSD_lEEESK_SL_NS4_8TiledMMAINS4_8MMA_AtomIJNS4_4SM904GMMA31MMA_64x256x32_F32E4M3E4M3_SS_TNILNSP_7ScaleInE1ELSR_1EEEEEENS4_6LayoutINS5_IJSD_SD_SD_EEENS5_IJNSA_ILi0EEESW_SW_EEEEENS5_IJNS4_10UnderscoreESZ_SZ_EEEEENS4_23SM90_TMA_LOAD_MULTICASTENS4_14ComposedLayoutINS4_7SwizzleILi2ELi4ELi3EEENS4_18smem_ptr_flag_bitsILi8EEENSU_INS5_IJNSA_ILi8EEESH_EEENS5_IJSH_SD_EEEEEEEvNS4_8identityES12_S1C_vS1D_EENS_8epilogue10collective6detail29Sm90TmaWarpSpecializedAdapterINS1G_15DefaultEpilogueISK_SL_SL_NS1F_6thread17LinearCombinationISK_Li1EffLNS1K_9ScaleType4KindE0ELNS_15FloatRoundStyleE2ESK_EENS1_15EpilogueDefaultEEEEEvvEEEEvNT_6ParamsE:
[----:B------:R-:W0:Y:S02]  /*0000*/  LDC R1, c[0x0][0x28] ;  /* 0x00000a00ff017b82 */ /* 0x000e240000000800 */
[----:B0-----:R-:W-:Y:S01]  /*0010*/  VIADD R1, R1, 0xfffffee8 ;  /* 0xfffffee801017836 */ /* 0x001fe20000000000 */
[----:B------:R-:W0:Y:S01]  /*0020*/  S2R R2, SR_TID.X ;  /* 0x0000000000027919 */ /* 0x000e220000002100 */
[----:B------:R-:W-:Y:S01]  /*0030*/  ELECT P0, URZ, PT ;  /* 0x00000000003f782f */ /* 0x000fe20003800000 */
[----:B------:R-:W-:Y:S01]  /*0040*/  BSSY B0, `(.L_x_0) ;  /* 0x0000014000007945 */ /* 0x000fe20003800000 */
[--C-:B0-----:R-:W-:Y:S02]  /*0050*/  SHF.R.U32.HI R0, RZ, 0x5, R2.reuse ;  /* 0x00000005ff007819 */ /* 0x101fe40000011602 */
[----:B------:R-:W-:-:S03]  /*0060*/  SHF.R.U32.HI R5, RZ, 0x7, R2 ;  /* 0x00000007ff057819 */ /* 0x000fc60000011602 */
[----:B------:R-:W0:Y:S02]  /*0070*/  SHFL.IDX PT, R3, R0, RZ, 0x1f ;  /* 0x00001fff00037589 */ /* 0x000e2400000e0000 */
[----:B0-----:R-:W-:Y:S02]  /*0080*/  R2UR UR6, R3 ;  /* 0x00000000030672ca */ /* 0x001fe400000e0000 */
[----:B------:R0:W1:Y:S11]  /*0090*/  SHFL.IDX PT, R3, R5, RZ, 0x1f ;  /* 0x00001fff05037589 */ /* 0x00007600000e0000 */
[----:B------:R-:W-:-:S02]  /*00a0*/  USHF.R.S32.HI UR4, URZ, 0x1f, UR6 ;  /* 0x0000001f3f047899 */ /* 0x000fc40008011406 */
[----:B------:R-:W-:Y:S02]  /*00b0*/  ISETP.NE.OR P0, PT, RZ, UR6, !P0 ;  /* 0x00000006ff007c0c */ /* 0x000fe4000c705670 */
[----:B------:R-:W-:-:S04]  /*00c0*/  ULEA.HI UR4, UR4, UR6, URZ, 0x2 ;  /* 0x0000000604047291 */ /* 0x000fc8000f8f103f */
[----:B------:R-:W-:-:S04]  /*00d0*/  ULOP3.LUT UR4, UR4, 0xfffffffc, URZ, 0xc0, !UPT ;  /* 0xfffffffc04047892 */ /* 0x000fc8000f8ec03f */
[----:B------:R-:W-:-:S03]  /*00e0*/  UIADD3 UR6, UR6, -UR4, URZ ;  /* 0x8000000406067290 */ /* 0x000fc6000fffe03f */
[----:B01----:R-:W-:Y:S09]  /*00f0*/  @P0 BRA `(.L_x_1) ;  /* 0x0000000000200947 */ /* 0x003ff20003800000 */
[----:B------:R-:W-:Y:S02]  /*0100*/  ULDC.64 UR4, c[0x0][0x198] ;  /* 0x0000660000047ab9 */ /* 0x000fe40000000a00 */
[----:B------:R-:W-:Y:S02]  /*0110*/  UIADD3 UR8, UP0, UR4, 0xf0, URZ ;  /* 0x000000f004087890 */ /* 0x000fe4000ff1e03f */
[----:B------:R-:W-:Y:S02]  /*0120*/  UIADD3 UR4, UP1, UR4, 0x1f0, URZ ;  /* 0x000001f004047890 */ /* 0x000fe4000ff3e03f */
[----:B------:R-:W-:Y:S02]  /*0130*/  UIADD3.X UR9, URZ, UR5, URZ, UP0, !UPT ;  /* 0x000000053f097290 */ /* 0x000fe400087fe43f */
[----:B------:R-:W-:-:S07]  /*0140*/  UIADD3.X UR5, URZ, UR5, URZ, UP1, !UPT ;  /* 0x000000053f057290 */ /* 0x000fce0008ffe43f */
[----:B------:R0:W-:Y:S02]  /*0150*/  UTMACCTL.PF [UR8] ;  /* 0x00000000080079b9 */ /* 0x0001e40008040000 */
[----:B------:R0:W-:Y:S02]  /*0160*/  UTMACCTL.PF [UR4] ;  /* 0x00000000040079b9 */ /* 0x0001e40008040000 */
[----:B0-----:R-:W-:Y:S01]  /*0170*/  NOP ;  /* 0x0000000000007918 */ /* 0x001fe20000000000 */
.L_x_1:
[----:B------:R-:W-:Y:S05]  /*0180*/  BSYNC B0 ;  /* 0x0000000000007941 */ /* 0x000fea0003800000 */
.L_x_0:
[----:B------:R-:W0:Y:S01]  /*0190*/  SHFL.IDX PT, R6, R0, RZ, 0x1f ;  /* 0x00001fff00067589 */ /* 0x000e2200000e0000 */
[----:B------:R-:W-:Y:S01]  /*01a0*/  R2UR UR14, R3 ;  /* 0x00000000030e72ca */ /* 0x000fe200000e0000 */
[----:B------:R-:W-:Y:S01]  /*01b0*/  UISETP.NE.AND UP0, UPT, UR6, 0x3, UPT ;  /* 0x000000030600788c */ /* 0x000fe2000bf05270 */
[----:B------:R-:W-:-:S03]  /*01c0*/  SHF.R.S32.HI R3, RZ, 0x1f, R2 ;  /* 0x0000001fff037819 */ /* 0x000fc60000011402 */
[----:B------:R-:W-:-:S08]  /*01d0*/  UISETP.EQ.OR UP0, UPT, UR6, URZ, !UP0 ;  /* 0x0000003f0600728c */ /* 0x000fd0000c702670 */
[----:B------:R-:W-:Y:S02]  /*01e0*/  UIADD3 UR12, UR14, -0x1, URZ ;  /* 0xffffffff0e0c7890 */ /* 0x000fe4000fffe03f */
[----:B------:R-:W-:Y:S02]  /*01f0*/  UISETP.EQ.AND UP0, UPT, UR14, URZ, UP0 ;  /* 0x0000003f0e00728c */ /* 0x000fe40008702270 */
[----:B------:R-:W-:Y:S02]  /*0200*/  UISETP.GE.U32.AND UP1, UPT, UR12, 0x2, UPT ;  /* 0x000000020c00788c */ /* 0x000fe4000bf26070 */
[----:B------:R-:W-:Y:S01]  /*0210*/  USEL UR13, URZ, 0x1, !UP0 ;  /* 0x000000013f0d7887 */ /* 0x000fe2000c000000 */
[----:B0-----:R-:W-:-:S03]  /*0220*/  ISETP.NE.AND P0, PT, R6, RZ, PT ;  /* 0x000000ff0600720c */ /* 0x001fc60003f05270 */
[----:B------:R-:W-:-:S10]  /*0230*/  USEL UR13, UR13, 0x2, UP1 ;  /* 0x000000020d0d7887 */ /* 0x000fd40008800000 */
[----:B------:R-:W-:Y:S05]  /*0240*/  @P0 BRA `(.L_x_2) ;  /* 0x00000000009c0947 */ /* 0x000fea0003800000 */
[----:B------:R-:W-:Y:S01]  /*0250*/  ELECT P0, URZ, PT ;  /* 0x00000000003f782f */ /* 0x000fe20003800000 */
[----:B------:R-:W-:-:S12]  /*0260*/  BSSY B0, `(.L_x_2) ;  /* 0x0000025000007945 */ /* 0x000fd80003800000 */
[----:B------:R-:W-:Y:S05]  /*0270*/  @!P0 BRA `(.L_x_3) ;  /* 0x00000000008c8947 */ /* 0x000fea0003800000 */
[----:B------:R-:W0:Y:S01]  /*0280*/  S2UR UR7, SR_CgaCtaId ;  /* 0x00000000000779c3 */ /* 0x000e220000008800 */
[----:B------:R-:W-:Y:S01]  /*0290*/  UMOV UR4, 0x400 ;  /* 0x0000040000047882 */ /* 0x000fe20000000000 */
[----:B------:R-:W-:Y:S01]  /*02a0*/  UMOV UR5, 0x1 ;  /* 0x0000000100057882 */ /* 0x000fe20000000000 */
[----:B------:R-:W-:Y:S02]  /*02b0*/  UMOV UR8, 0x5 ;  /* 0x0000000500087882 */ /* 0x000fe40000000000 */
[----:B------:R-:W-:-:S04]  /*02c0*/  UIADD3 UR8, -UR8, 0x100000, URZ ;  /* 0x0010000008087890 */ /* 0x000fc8000fffe13f */
[----:B------:R-:W-:Y:S02]  /*02d0*/  USHF.L.U32 UR9, UR8, 0xb, URZ ;  /* 0x0000000b08097899 */ /* 0x000fe4000800063f */
[----:B------:R-:W-:Y:S02]  /*02e0*/  USHF.L.U32 UR8, UR8, 0x1, URZ ;  /* 0x0000000108087899 */ /* 0x000fe4000800063f */
[----:B0-----:R-:W-:Y:S02]  /*02f0*/  ULEA UR7, UR7, UR4, 0x18 ;  /* 0x0000000407077291 */ /* 0x001fe4000f8ec03f */
[----:B------:R-:W-:-:S04]  /*0300*/  UIADD3 UR4, -UR5, 0x100000, URZ ;  /* 0x0010000005047890 */ /* 0x000fc8000fffe13f */
[----:B------:R-:W-:Y:S02]  /*0310*/  USHF.L.U32 UR5, UR4, 0xb, URZ ;  /* 0x0000000b04057899 */ /* 0x000fe4000800063f */
[----:B------:R-:W-:Y:S01]  /*0320*/  USHF.L.U32 UR4, UR4, 0x1, URZ ;  /* 0x0000000104047899 */ /* 0x000fe2000800063f */
[----:B------:R-:W0:Y:S11]  /*0330*/  FENCE.VIEW.ASYNC.S ;  /* 0x00000000000073c6 */ /* 0x000e360000000000 */
[----:B0-----:R0:W1:Y:S01]  /*0340*/  SYNCS.EXCH.64 URZ, [UR7], UR4 ;  /* 0x00000004073f75b2 */ /* 0x0010620008000100 */
[----:B------:R0:W2:Y:S01]  /*0350*/  SYNCS.EXCH.64 URZ, [UR7+0x58], UR8 ;  /* 0x00005808073f75b2 */ /* 0x0000a20008000100 */
[----:B------:R0:W3:Y:S01]  /*0360*/  SYNCS.EXCH.64 URZ, [UR7+0x8], UR4 ;  /* 0x00000804073f75b2 */ /* 0x0000e20008000100 */
[----:B------:R0:W4:Y:S01]  /*0370*/  SYNCS.EXCH.64 URZ, [UR7+0x60], UR8 ;  /* 0x00006008073f75b2 */ /* 0x0001220008000100 */
[----:B------:R0:W0:Y:S01]  /*0380*/  SYNCS.EXCH.64 URZ, [UR7+0x10], UR4 ;  /* 0x00001004073f75b2 */ /* 0x0000220008000100 */
        /* <DEDUP_REMOVED lines=17> */
[----:B------:R-:W-:Y:S01]  /*04a0*/  NOP ;  /* 0x0000000000007918 */ /* 0x000fe20000000000 */
.L_x_3:
[----:B0-----:R-:W-:Y:S05]  /*04b0*/  BSYNC B0 ;  /* 0x0000000000007941 */ /* 0x001fea0003800000 */
.L_x_2:
[----:B------:R-:W-:Y:S01]  /*04c0*/  LEA.HI R3, R3, R2, RZ, 0x7 ;  /* 0x0000000203037211 */ /* 0x000fe200078f38ff */
[----:B------:R-:W0:Y:S01]  /*04d0*/  SHFL.IDX PT, R8, R0, RZ, 0x1f ;  /* 0x00001fff00087589 */ /* 0x000e2200000e0000 */
[----:B------:R-:W5:Y:S01]  /*04e0*/  S2UR UR15, SR_CTAID.X ;  /* 0x00000000000f79c3 */ /* 0x000f620000002500 */
[----:B------:R-:W-:Y:S02]  /*04f0*/  ELECT P0, URZ, PT ;  /* 0x00000000003f782f */ /* 0x000fe40003800000 */
[----:B------:R-:W-:Y:S01]  /*0500*/  LOP3.LUT R3, R3, 0xffffff80, RZ, 0xc0, !PT ;  /* 0xffffff8003037812 */ /* 0x000fe200078ec0ff */
[----:B------:R5:W1:Y:S01]  /*0510*/  SHFL.IDX PT, R10, R0, RZ, 0x1f ;  /* 0x00001fff000a7589 */ /* 0x000a6200000e0000 */
[----:B------:R-:W-:Y:S01]  /*0520*/  SHF.R.S32.HI R9, RZ, 0x1f, R6 ;  /* 0x0000001fff097819 */ /* 0x000fe20000011406 */
[----:B------:R-:W-:Y:S01]  /*0530*/  ULDC UR4, c[0x0][0x150] ;  /* 0x0000540000047ab9 */ /* 0x000fe20000000800 */
[----:B------:R-:W-:Y:S01]  /*0540*/  ELECT P1, URZ, PT ;  /* 0x00000000003f782f */ /* 0x000fe20003820000 */
[----:B------:R-:W-:Y:S01]  /*0550*/  IMAD.IADD R3, R2, 0x1, -R3 ;  /* 0x0000000102037824 */ /* 0x000fe200078e0a03 */
[----:B------:R-:W-:Y:S01]  /*0560*/  LEA.HI R9, R9, R6, RZ, 0x2 ;  /* 0x0000000609097211 */ /* 0x000fe200078f10ff */
[----:B------:R-:W2:Y:S01]  /*0570*/  LDC R11, c[0x0][0x144] ;  /* 0x00005100ff0b7b82 */ /* 0x000ea20000000800 */
[----:B------:R-:W-:Y:S01]  /*0580*/  UMOV UR9, 0x80 ;  /* 0x0000008000097882 */ /* 0x000fe20000000000 */
[----:B------:R-:W-:Y:S01]  /*0590*/  NOP ;  /* 0x0000000000007918 */ /* 0x000fe20000000000 */
[----:B------:R-:W-:Y:S01]  /*05a0*/  SHF.R.S32.HI R12, RZ, 0x1f, R3 ;  /* 0x0000001fff0c7819 */ /* 0x000fe20000011403 */
[----:B------:R-:W-:Y:S01]  /*05b0*/  NOP ;  /* 0x0000000000007918 */ /* 0x000fe20000000000 */
[----:B------:R-:W-:-:S02]  /*05c0*/  LOP3.LUT R9, R9, 0x3ffffffc, RZ, 0xc0, !PT ;  /* 0x3ffffffc09097812 */ /* 0x000fc400078ec0ff */
[----:B------:R-:W-:Y:S01]  /*05d0*/  LEA.HI R4, R12, R3, RZ, 0x3 ;  /* 0x000000030c047211 */ /* 0x000fe200078f18ff */
[----:B------:R-:W3:Y:S01]  /*05e0*/  LDC R15, c[0x0][0x148] ;  /* 0x00005200ff0f7b82 */ /* 0x000ee20000000800 */
[----:B------:R-:W-:Y:S01]  /*05f0*/  ISETP.NE.AND P3, PT, RZ, UR14, PT ;  /* 0x0000000eff007c0c */ /* 0x000fe2000bf65270 */
[----:B------:R-:W-:Y:S01]  /*0600*/  IMAD.IADD R9, R6, 0x1, -R9 ;  /* 0x0000000106097824 */ /* 0x000fe200078e0a09 */
[--C-:B------:R-:W-:Y:S01]  /*0610*/  SHF.R.S32.HI R7, RZ, 0x3, R4.reuse ;  /* 0x00000003ff077819 */ /* 0x100fe20000011404 */
[----:B------:R-:W4:Y:S01]  /*0620*/  SHFL.IDX PT, R6, R5, RZ, 0x1f ;  /* 0x00001fff05067589 */ /* 0x000f2200000e0000 */
[----:B------:R-:W-:Y:S02]  /*0630*/  SHF.R.S32.HI R4, RZ, 0x1f, R4 ;  /* 0x0000001fff047819 */ /* 0x000fe40000011404 */
[----:B0-----:R-:W-:Y:S02]  /*0640*/  ISETP.NE.OR P0, PT, R8, RZ, !P0 ;  /* 0x000000ff0800720c */ /* 0x001fe40004705670 */
[----:B------:R-:W-:-:S02]  /*0650*/  LEA.HI R8, R4, R7, RZ, 0x2 ;  /* 0x0000000704087211 */ /* 0x000fc400078f10ff */
[----:B------:R-:W0:Y:S01]  /*0660*/  S2R R4, SR_CTAID.Y ;  /* 0x0000000000047919 */ /* 0x000e220000002600 */
[----:B-----5:R-:W-:Y:S02]  /*0670*/  I2FP.F32.U32 R0, UR15 ;  /* 0x0000000f00007c45 */ /* 0x020fe40008201000 */
[----:B------:R-:W-:Y:S02]  /*0680*/  LOP3.LUT R8, R8, 0xfffffffc, RZ, 0xc0, !PT ;  /* 0xfffffffc08087812 */ /* 0x000fe400078ec0ff */
[----:B-1----:R-:W-:Y:S01]  /*0690*/  ISETP.NE.OR P1, PT, R10, RZ, !P1 ;  /* 0x000000ff0a00720c */ /* 0x002fe20004f25670 */
[----:B------:R-:W-:Y:S01]  /*06a0*/  FMUL R0, R0, UR4 ;  /* 0x0000000400007c20 */ /* 0x000fe20008400000 */
[----:B------:R-:W-:Y:S01]  /*06b0*/  ULDC UR4, c[0x0][0x154] ;  /* 0x0000550000047ab9 */ /* 0x000fe20000000800 */
[----:B------:R-:W-:Y:S01]  /*06c0*/  IMAD.IADD R8, R7, 0x1, -R8 ;  /* 0x0000000107087824 */ /* 0x000fe200078e0a08 */
[----:B------:R-:W-:-:S03]  /*06d0*/  VOTEU.ALL UP0, P0 ;  /* 0x00000000003f7886 */ /* 0x000fc60000000000 */
[----:B------:R-:W1:Y:S01]  /*06e0*/  F2I.U32.TRUNC.NTZ R0, R0 ;  /* 0x0000000000007305 */ /* 0x000e62000020f000 */
[----:B------:R-:W-:Y:S01]  /*06f0*/  IMAD R8, R9, 0x4, R8 ;  /* 0x0000000409087824 */ /* 0x000fe200078e0208 */
[----:B------:R-:W5:Y:S01]  /*0700*/  @!UP0 S2UR UR8, SR_CgaCtaId ;  /* 0x00000000000889c3 */ /* 0x000f620000008800 */
[----:B------:R-:W-:Y:S01]  /*0710*/  @!UP0 UMOV UR7, 0x400 ;  /* 0x0000040000078882 */ /* 0x000fe20000000000 */
[----:B----4-:R-:W-:Y:S02]  /*0720*/  R2UR UR17, R6 ;  /* 0x00000000061172ca */ /* 0x010fe400000e0000 */
[----:B------:R-:W-:Y:S01]  /*0730*/  VOTEU.ALL UP1, P1 ;  /* 0x00000000003f7886 */ /* 0x000fe20000820000 */
[----:B------:R-:W-:Y:S01]  /*0740*/  SHF.R.S32.HI R7, RZ, 0x1f, R8 ;  /* 0x0000001fff077819 */ /* 0x000fe20000011408 */
[----:B------:R-:W-:Y:S01]  /*0750*/  VOTEU.ALL UP2, P1 ;  /* 0x00000000003f7886 */ /* 0x000fe20000840000 */
[----:B------:R-:W-:Y:S01]  /*0760*/  VOTEU.ALL UP3, P1 ;  /* 0x00000000003f7886 */ /* 0x000fe20000860000 */
[----:B------:R-:W-:Y:S01]  /*0770*/  VOTEU.ALL UP4, P1 ;  /* 0x00000000003f7886 */ /* 0x000fe20000880000 */
[----:B------:R-:W-:Y:S01]  /*0780*/  LEA.HI R7, R7, R8, RZ, 0x2 ;  /* 0x0000000807077211 */ /* 0x000fe200078f10ff */
[----:B------:R-:W4:Y:S01]  /*0790*/  @!UP1 S2UR UR11, SR_CgaCtaId ;  /* 0x00000000000b99c3 */ /* 0x000f220000008800 */
[----:B------:R-:W-:Y:S01]  /*07a0*/  @!UP1 UMOV UR10, 0x400 ;  /* 0x00000400000a9882 */ /* 0x000fe20000000000 */
[----:B------:R-:W-:Y:S01]  /*07b0*/  VOTEU.ALL UP5, P1 ;  /* 0x00000000003f7886 */ /* 0x000fe200008a0000 */
[----:B-1----:R-:W-:Y:S01]  /*07c0*/  IMAD.MOV R14, RZ, RZ, -R0 ;  /* 0x000000ffff0e7224 */ /* 0x002fe200078e0a00 */
[----:B------:R-:W-:Y:S01]  /*07d0*/  LOP3.LUT R9, R7, 0xfffffffc, RZ, 0xc0, !PT ;  /* 0xfffffffc07097812 */ /* 0x000fe200078ec0ff */
[----:B------:R-:W-:-:S02]  /*07e0*/  IMAD.SHL.U32 R7, R8, 0x4, RZ ;  /* 0x0000000408077824 */ /* 0x000fc400078e00ff */
[----:B--2---:R-:W-:Y:S01]  /*07f0*/  IMAD R14, R11, R14, UR15 ;  /* 0x0000000f0b0e7e24 */ /* 0x004fe2000f8e020e */
[----:B0-----:R-:W-:Y:S01]  /*0800*/  I2FP.F32.U32 R0, R4 ;  /* 0x0000000400007245 */ /* 0x001fe20000201000 */
[C---:B------:R-:W-:Y:S01]  /*0810*/  IMAD.IADD R9, R8.reuse, 0x1, -R9 ;  /* 0x0000000108097824 */ /* 0x040fe200078e0a09 */
[----:B------:R-:W-:Y:S02]  /*0820*/  LOP3.LUT R13, R8, 0xc, R7, 0x78, !PT ;  /* 0x0000000c080d7812 */ /* 0x000fe400078e7807 */
[----:B------:R-:W0:Y:S01]  /*0830*/  LDC R8, c[0x0][0x140] ;  /* 0x00005000ff087b82 */ /* 0x000e220000000800 */
[----:B------:R-:W-:Y:S01]  /*0840*/  FMUL R0, R0, UR4 ;  /* 0x0000000400007c20 */ /* 0x000fe20008400000 */
[----:B------:R-:W-:Y:S01]  /*0850*/  ISETP.NE.AND P2, PT, R9, R14, PT ;  /* 0x0000000e0900720c */ /* 0x000fe20003f45270 */
[----:B------:R-:W-:Y:S01]  /*0860*/  UMOV UR4, 0x20 ;  /* 0x0000002000047882 */ /* 0x000fe20000000000 */
[----:B-----5:R-:W-:Y:S01]  /*0870*/  @!UP0 ULEA UR7, UR8, UR7, 0x18 ;  /* 0x0000000708078291 */ /* 0x020fe2000f8ec03f */
[----:B------:R1:W-:Y:S01]  /*0880*/  STL [R1+0x80], R13 ;  /* 0x0000800d01007387 */ /* 0x0003e20000100800 */
[----:B------:R-:W-:-:S04]  /*0890*/  @!UP0 UIADD3 UR4, -UR4, 0x100000, URZ ;  /* 0x0010000004048890 */ /* 0x000fc8000fffe13f */
[----:B------:R-:W-:Y:S02]  /*08a0*/  @!UP0 USHF.L.U32 UR5, UR4, 0xb, URZ ;  /* 0x0000000b04058899 */ /* 0x000fe4000800063f */
[----:B------:R-:W-:Y:S01]  /*08b0*/  @!UP0 USHF.L.U32 UR4, UR4, 0x1, URZ ;  /* 0x0000000104048899 */ /* 0x000fe2000800063f */
[----:B------:R-:W2:Y:S01]  /*08c0*/  F2I.U32.TRUNC.NTZ R0, R0 ;  /* 0x0000000000007305 */ /* 0x000ea2000020f000 */
[----:B------:R-:W-:-:S04]  /*08d0*/  @!UP1 UIADD3 UR8, -UR9, 0x100000, URZ ;  /* 0x0010000009089890 */ /* 0x000fc8000fffe13f */
[----:B------:R-:W-:Y:S02]  /*08e0*/  @!UP1 USHF.L.U32 UR9, UR8, 0xb, URZ ;  /* 0x0000000b08099899 */ /* 0x000fe4000800063f */
[----:B------:R-:W-:Y:S01]  /*08f0*/  @!UP1 USHF.L.U32 UR8, UR8, 0x1, URZ ;  /* 0x0000000108089899 */ /* 0x000fe2000800063f */
[----:B------:R-:W-:Y:S01]  /*0900*/  VOTEU.ALL UP0, P0 ;  /* 0x00000000003f7886 */ /* 0x000fe20000000000 */
[----:B----4-:R-:W-:Y:S01]  /*0910*/  @!UP1 ULEA UR10, UR11, UR10, 0x18 ;  /* 0x0000000a0b0a9291 */ /* 0x010fe2000f8ec03f */
[----:B------:R-:W-:Y:S01]  /*0920*/  VOTEU.ALL UP1, P0 ;  /* 0x00000000003f7886 */ /* 0x000fe20000020000 */
[----:B------:R-:W-:Y:S01]  /*0930*/  LOP3.LUT P0, RZ, R3, 0x7, RZ, 0xc0, !PT ;  /* 0x0000000703ff7812 */ /* 0x000fe2000780c0ff */
[----:B------:R-:W4:Y:S02]  /*0940*/  FENCE.VIEW.ASYNC.S ;  /* 0x00000000000073c6 */ /* 0x000f240000000000 */
[----:B----4-:R1:W4:Y:S01]  /*0950*/  @!UP0 SYNCS.EXCH.64 URZ, [UR7+0xe0], UR4 ;  /* 0x0000e004073f85b2 */ /* 0x0103220008000100 */
[----:B------:R-:W-:Y:S01]  /*0960*/  ISETP.LT.U32.AND P0, PT, R13, 0x8, !P0 ;  /* 0x000000080d00780c */ /* 0x000fe20004701070 */
[----:B--2---:R-:W-:Y:S01]  /*0970*/  IMAD.MOV R16, RZ, RZ, -R0 ;  /* 0x000000ffff107224 */ /* 0x004fe200078e0a00 */
[----:B------:R-:W-:-:S02]  /*0980*/  @P2 SHF.R.S32.HI R0, RZ, 0x1f, R13 ;  /* 0x0000001fff002819 */ /* 0x000fc4000001140d */
[----:B0-----:R-:W-:Y:S01]  /*0990*/  ISETP.EQ.U32.AND P1, PT, R8, 0x1, PT ;  /* 0x000000010800780c */ /* 0x001fe20003f22070 */
[----:B---3--:R-:W-:Y:S01]  /*09a0*/  IMAD R7, R15, R16, R4 ;  /* 0x000000100f077224 */ /* 0x008fe200078e0204 */
[----:B------:R-:W-:-:S04]  /*09b0*/  @P2 LEA.HI R0, R0, R13, RZ, 0x2 ;  /* 0x0000000d00002211 */ /* 0x000fc800078f10ff */
[----:B------:R-:W-:Y:S01]  /*09c0*/  @P2 SHF.R.S32.HI R0, RZ, 0x2, R0 ;  /* 0x00000002ff002819 */ /* 0x000fe20000011400 */
[----:B------:R1:W0:Y:S03]  /*09d0*/  @!UP1 SYNCS.EXCH.64 URZ, [UR7+0xe8], UR4 ;  /* 0x0000e804073f95b2 */ /* 0x0002260008000100 */
[----:B------:R-:W-:Y:S01]  /*09e0*/  @P2 ISETP.NE.AND P4, PT, R0, R7, PT ;  /* 0x000000070000220c */ /* 0x000fe20003f85270 */
[----:B------:R-:W-:Y:S01]  /*09f0*/  IMAD.MOV.U32 R0, RZ, RZ, 0x1 ;  /* 0x00000001ff007424 */ /* 0x000fe200078e00ff */
[----:B------:R-:W-:Y:S01]  /*0a00*/  SEL R7, RZ, 0x1, !P0 ;  /* 0x00000001ff077807 */ /* 0x000fe20004000000 */
[----:B------:R-:W-:Y:S01]  /*0a10*/  NOP ;  /* 0x0000000000007918 */ /* 0x000fe20000000000 */
[----:B------:R-:W-:-:S04]  /*0a20*/  @P2 SEL R0, RZ, 0x1, P4 ;  /* 0x00000001ff002807 */ /* 0x000fc80002000000 */
[----:B------:R-:W-:-:S05]  /*0a30*/  LOP3.LUT R0, R0, R7, RZ, 0xc0, !PT ;  /* 0x0000000700007212 */ /* 0x000fca00078ec0ff */
[----:B------:R1:W-:Y:S01]  /*0a40*/  STL [R1+0x78], R0 ;  /* 0x0000780001007387 */ /* 0x0003e20000100800 */
[----:B------:R1:W2:Y:S01]  /*0a50*/  @!UP2 SYNCS.EXCH.64 URZ, [UR10+0xc0], UR8 ;  /* 0x0000c0080a3fa5b2 */ /* 0x0002a20008000100 */
[----:B------:R1:W3:Y:S01]  /*0a60*/  @!UP3 SYNCS.EXCH.64 URZ, [UR10+0xc8], UR8 ;  /* 0x0000c8080a3fb5b2 */ /* 0x0002e20008000100 */
[----:B------:R1:W0:Y:S01]  /*0a70*/  @!UP4 SYNCS.EXCH.64 URZ, [UR10+0xd0], UR8 ;  /* 0x0000d0080a3fc5b2 */ /* 0x0002220008000100 */
[----:B------:R1:W0:Y:S01]  /*0a80*/  @!UP5 SYNCS.EXCH.64 URZ, [UR10+0xd8], UR8 ;  /* 0x0000d8080a3fd5b2 */ /* 0x0002220008000100 */
[----:B------:R-:W-:Y:S01]  /*0a90*/  NOP ;  /* 0x0000000000007918 */ /* 0x000fe20000000000 */
[----:B----4-:R-:W-:Y:S05]  /*0aa0*/  @!P1 BRA `(.L_x_4) ;  /* 0x0000000000089947 */ /* 0x010fea0003800000 */
[----:B0-23--:R-:W-:Y:S01]  /*0ab0*/  UCGABAR_ARV ;  /* 0x00000000000079c7 */ /* 0x00dfe20008000000 */
[----:B------:R-:W-:Y:S05]  /*0ac0*/  BRA `(.L_x_5) ;  /* 0x0000000000047947 */ /* 0x000fea0003800000 */
.L_x_4:
[----:B0-23--:R-:W-:Y:S01]  /*0ad0*/  NOP ;  /* 0x0000000000007918 */ /* 0x00dfe20000000000 */
.L_x_5:
[----:B-1----:R-:W-:Y:S01]  /*0ae0*/  ULDC.64 UR4, c[0x0][0x598] ;  /* 0x0001660000047ab9 */ /* 0x002fe20000000a00 */
[----:B------:R-:W-:Y:S01]  /*0af0*/  ULDC.64 UR22, c[0x0][0x208] ;  /* 0x0000820000167ab9 */ /* 0x000fe20000000a00 */
[----:B------:R-:W-:-:S04]  /*0b00*/  ISETP.NE.U32.AND P0, PT, RZ, UR4, PT ;  /* 0x00000004ff007c0c */ /* 0x000fc8000bf05070 */
[----:B------:R-:W-:-:S13]  /*0b10*/  ISETP.NE.AND.EX P0, PT, RZ, UR5, PT, P0 ;  /* 0x00000005ff007c0c */ /* 0x000fda000bf05300 */
[----:B------:R-:W-:Y:S05]  /*0b20*/  @!P0 BRA `(.L_x_6) ;  /* 0x0000000000208947 */ /* 0x000fea0003800000 */
[----:B------:R-:W0:Y:S02]  /*0b30*/  LDC.64 R6, c[0x0][0x598] ;  /* 0x00016600ff067b82 */ /* 0x000e240000000a00 */
[----:B0-----:R-:W2:Y:S02]  /*0b40*/  LDG.E.64 R6, desc[UR22][R6.64] ;  /* 0x0000001606067981 */ /* 0x001ea4000c1e1b00 */
[----:B--2---:R-:W-:-:S04]  /*0b50*/  ISETP.NE.U32.AND P0, PT, R6, RZ, PT ;  /* 0x000000ff0600720c */ /* 0x004fc80003f05070 */
[----:B------:R-:W-:-:S13]  /*0b60*/  ISETP.NE.AND.EX P0, PT, R7, RZ, PT, P0 ;  /* 0x000000ff0700720c */ /* 0x000fda0003f05300 */
[----:B------:R-:W-:Y:S05]  /*0b70*/  @!P0 BRA `(.L_x_6) ;  /* 0x00000000000c8947 */ /* 0x000fea0003800000 */
[----:B------:R-:W2:Y:S02]  /*0b80*/  LD.E R6, desc[UR22][R6.64] ;  /* 0x0000001606067980 */ /* 0x000ea4000c101900 */
[----:B--2---:R-:W-:Y:S01]  /*0b90*/  R2UR UR24, R6 ;  /* 0x00000000061872ca */ /* 0x004fe200000e0000 */
[----:B------:R-:W-:-:S14]  /*0ba0*/  BRA `(.L_x_7) ;  /* 0x0000000000247947 */ /* 0x000fdc0003800000 */
.L_x_6:
[----:B------:R-:W-:Y:S02]  /*0bb0*/  ULDC.64 UR4, c[0x0][0x588] ;  /* 0x0001620000047ab9 */ /* 0x000fe40000000a00 */
[----:B------:R-:W-:-:S04]  /*0bc0*/  ISETP.NE.U32.AND P0, PT, RZ, UR4, PT ;  /* 0x00000004ff007c0c */ /* 0x000fc8000bf05070 */
[----:B------:R-:W-:-:S13]  /*0bd0*/  ISETP.NE.AND.EX P0, PT, RZ, UR5, PT, P0 ;  /* 0x00000005ff007c0c */ /* 0x000fda000bf05300 */
[----:B------:R-:W-:Y:S05]  /*0be0*/  @!P0 BRA `(.L_x_8) ;  /* 0x0000000000108947 */ /* 0x000fea0003800000 */
[----:B------:R-:W0:Y:S02]  /*0bf0*/  LDC.64 R6, c[0x0][0x588] ;  /* 0x00016200ff067b82 */ /* 0x000e240000000a00 */
[----:B0-----:R-:W2:Y:S02]  /*0c00*/  LDG.E R6, desc[UR22][R6.64] ;  /* 0x0000001606067981 */ /* 0x001ea4000c1e1900 */
[----:B--2---:R-:W-:Y:S01]  /*0c10*/  R2UR UR24, R6 ;  /* 0x00000000061872ca */ /* 0x004fe200000e0000 */
[----:B------:R-:W-:-:S14]  /*0c20*/  BRA `(.L_x_7) ;  /* 0x0000000000047947 */ /* 0x000fdc0003800000 */
.L_x_8:
[----:B------:R-:W-:-:S05]  /*0c30*/  ULDC UR24, c[0x0][0x580] ;  /* 0x0001600000187ab9 */ /* 0x000fca0000000800 */
.L_x_7:
[----:B------:R-:W-:Y:S02]  /*0c40*/  ULDC.64 UR4, c[0x0][0x5a0] ;  /* 0x0001680000047ab9 */ /* 0x000fe40000000a00 */
        /* <DEDUP_REMOVED lines=11> */
.L_x_9:
        /* <DEDUP_REMOVED lines=8> */
.L_x_11:
[----:B------:R-:W-:-:S05]  /*0d80*/  ULDC UR25, c[0x0][0x584] ;  /* 0x0001610000197ab9 */ /* 0x000fca0000000800 */
.L_x_10:
[----:B------:R-:W0:Y:S01]  /*0d90*/  LDC R0, c[0x0][0x65c] ;  /* 0x00019700ff007b82 */ /* 0x000e220000000800 */
[----:B------:R-:W-:Y:S01]  /*0da0*/  IMAD.U32 R6, RZ, RZ, UR15 ;  /* 0x0000000fff067e24 */ /* 0x000fe2000f8e00ff */
[----:B------:R-:W-:Y:S01]  /*0db0*/  UISETP.NE.AND UP0, UPT, UR14, 0x2, UPT ;  /* 0x000000020e00788c */ /* 0x000fe2000bf05270 */
[----:B------:R-:W-:Y:S01]  /*0dc0*/  IMAD.MOV.U32 R7, RZ, RZ, RZ ;  /* 0x000000ffff077224 */ /* 0x000fe200078e00ff */
[----:B------:R-:W-:Y:S01]  /*0dd0*/  ULDC UR7, c[0x0][0x28c] ;  /* 0x0000a30000077ab9 */ /* 0x000fe20000000800 */
[----:B------:R-:W-:Y:S01]  /*0de0*/  UMOV UR5, URZ ;  /* 0x0000003f00057c82 */ /* 0x000fe20008000000 */
[----:B------:R-:W-:Y:S02]  /*0df0*/  UIADD3 UR7, UR7, 0x3f, URZ ;  /* 0x0000003f07077890 */ /* 0x000fe4000fffe03f */
[----:B------:R-:W-:Y:S01]  /*0e00*/  PLOP3.LUT P0, PT, PT, PT, UP0, 0x80, 0x0 ;  /* 0x000000000000781c */ /* 0x000fe20003f0f008 */
[----:B------:R-:W-:Y:S01]  /*0e10*/  UMOV UR4, URZ ;  /* 0x0000003f00047c82 */ /* 0x000fe20008000000 */
[----:B------:R-:W-:Y:S01]  /*0e20*/  USHF.R.S32.HI UR10, URZ, 0x1f, UR7 ;  /* 0x0000001f3f0a7899 */ /* 0x000fe20008011407 */
[----:B------:R-:W-:-:S03]  /*0e30*/  ULDC.64 UR18, c[0x0][0x650] ;  /* 0x0001940000127ab9 */ /* 0x000fc60000000a00 */
[----:B------:R-:W-:-:S04]  /*0e40*/  ULEA.HI UR10, UR10, UR7, URZ, 0x6 ;  /* 0x000000070a0a7291 */ /* 0x000fc8000f8f303f */
[----:B------:R-:W-:Y:S01]  /*0e50*/  USHF.R.S32.HI UR14, URZ, 0x6, UR10 ;  /* 0x000000063f0e7899 */ /* 0x000fe2000801140a */
[----:B0-----:R-:W-:-:S13]  /*0e60*/  ISETP.NE.AND P2, PT, R0, 0x1, PT ;  /* 0x000000010000780c */ /* 0x001fda0003f45270 */
[----:B------:R-:W0:Y:S01]  /*0e70*/  @P2 LDC R9, c[0x0][0x10] ;  /* 0x00000400ff092b82 */ /* 0x000e220000000800 */
[----:B------:R-:W-:-:S07]  /*0e80*/  @P2 IMAD.MOV.U32 R5, RZ, RZ, RZ ;  /* 0x000000ffff052224 */ /* 0x000fce00078e00ff */
[----:B------:R-:W1:Y:S01]  /*0e90*/  @!P2 LDC R11, c[0x0][0xc] ;  /* 0x00000300ff0bab82 */ /* 0x000e620000000800 */
[----:B------:R-:W-:Y:S01]  /*0ea0*/  ULDC UR8, c[0x0][0xc] ;  /* 0x0000030000087ab9 */ /* 0x000fe20000000800 */
[----:B------:R-:W-:Y:S01]  /*0eb0*/  ULDC UR9, c[0x0][0x10] ;  /* 0x0000040000097ab9 */ /* 0x000fe20000000800 */
[----:B------:R-:W-:Y:S01]  /*0ec0*/  ULDC UR7, c[0x0][0x14] ;  /* 0x0000050000077ab9 */ /* 0x000fe20000000800 */
[----:B------:R-:W-:-:S04]  /*0ed0*/  UIMAD.WIDE.U32 UR8, UR8, UR9, URZ ;  /* 0x00000009080872a5 */ /* 0x000fc8000f8e003f */
[----:B------:R-:W-:Y:S01]  /*0ee0*/  UIMAD.WIDE.U32 UR20, UR8, UR7, URZ ;  /* 0x00000007081472a5 */ /* 0x000fe2000f8e003f */
[----:B0-----:R-:W-:Y:S01]  /*0ef0*/  @P2 IMAD.WIDE.U32 R8, R9, UR15, R4 ;  /* 0x0000000f09082c25 */ /* 0x001fe2000f8e0004 */
[----:B------:R-:W-:-:S03]  /*0f00*/  UIMAD UR15, UR9, UR7, URZ ;  /* 0x00000007090f72a4 */ /* 0x000fc6000f8e023f */
[----:B------:R-:W-:Y:S01]  /*0f10*/  @P2 IMAD.MOV.U32 R13, RZ, RZ, R8 ;  /* 0x000000ffff0d2224 */ /* 0x000fe200078e0008 */
[----:B------:R-:W-:Y:S01]  /*0f20*/  UIADD3 UR15, UR21, UR15, URZ ;  /* 0x0000000f150f7290 */ /* 0x000fe2000fffe03f */
[----:B-1----:R-:W-:-:S04]  /*0f30*/  @!P2 IMAD.WIDE.U32 R6, R4, R11, R6 ;  /* 0x0000000b0406a225 */ /* 0x002fc800078e0006 */
[----:B------:R-:W-:Y:S02]  /*0f40*/  @P2 IMAD.MOV.U32 R11, RZ, RZ, RZ ;  /* 0x000000ffff0b2224 */ /* 0x000fe400078e00ff */
[----:B------:R-:W-:Y:S02]  /*0f50*/  @!P2 IMAD.MOV.U32 R13, RZ, RZ, R6 ;  /* 0x000000ffff0da224 */ /* 0x000fe400078e0006 */
[----:B------:R-:W-:Y:S02]  /*0f60*/  @P2 IMAD.IADD R10, R9, 0x1, R11 ;  /* 0x00000001090a2824 */ /* 0x000fe400078e020b */
[----:B------:R-:W-:Y:S01]  /*0f70*/  @!P2 IMAD.MOV.U32 R10, RZ, RZ, R7 ;  /* 0x000000ffff0aa224 */ /* 0x000fe200078e0007 */
[----:B------:R0:W-:Y:S01]  /*0f80*/  STL [R1+0x88], R13 ;  /* 0x0000880d01007387 */ /* 0x0001e20000100800 */
[----:B------:R-:W-:Y:S02]  /*0f90*/  IMAD.MOV.U32 R17, RZ, RZ, R13 ;  /* 0x000000ffff117224 */ /* 0x000fe400078e000d */
[----:B------:R-:W-:Y:S01]  /*0fa0*/  IMAD.MOV.U32 R22, RZ, RZ, R10 ;  /* 0x000000ffff167224 */ /* 0x000fe200078e000a */
[----:B------:R0:W-:Y:S01]  /*0fb0*/  STL [R1+0x84], R10 ;  /* 0x0000840a01007387 */ /* 0x0001e20000100800 */
[----:B------:R-:W-:Y:S05]  /*0fc0*/  @P0 BRA `(.L_x_12) ;  /* 0x0000000000280947 */ /* 0x000fea0003800000 */
[----:B------:R-:W-:Y:S01]  /*0fd0*/  IADD3 R17, P0, R17, UR20, RZ ;  /* 0x0000001411117c10 */ /* 0x000fe2000ff1e0ff */
[----:B------:R-:W-:Y:S02]  /*0fe0*/  UISETP.GE.U32.AND UP0, UPT, UR14, 0xb, UPT ;  /* 0x0000000b0e00788c */ /* 0x000fe4000bf06070 */
[----:B------:R-:W-:Y:S01]  /*0ff0*/  UIMAD.WIDE.U32 UR4, UR14, -0x45d1745d, URZ ;  /* 0xba2e8ba30e0478a5 */ /* 0x000fe2000f8e003f */
[----:B------:R-:W-:Y:S01]  /*1000*/  IADD3.X R22, R22, UR15, RZ, P0, !PT ;  /* 0x0000000f16167c10 */ /* 0x000fe200087fe4ff */
[----:B------:R1:W-:Y:S02]  /*1010*/  STL [R1+0x88], R17 ;  /* 0x0000881101007387 */ /* 0x0003e40000100800 */
[----:B------:R-:W-:Y:S02]  /*1020*/  USHF.R.U32.HI UR5, URZ, 0x3, UR5 ;  /* 0x000000033f057899 */ /* 0x000fe40008011605 */
[----:B------:R1:W-:Y:S01]  /*1030*/  STL [R1+0x84], R22 ;  /* 0x0000841601007387 */ /* 0x0003e20000100800 */
[----:B------:R-:W-:-:S02]  /*1040*/  UMOV UR4, URZ ;  /* 0x0000003f00047c82 */ /* 0x000fc40008000000 */
[----:B------:R-:W-:Y:S02]  /*1050*/  @UP0 ULOP3.LUT UR4, UR5, 0x1, URZ, 0xc0, !UPT ;  /* 0x0000000105040892 */ /* 0x000fe4000f8ec03f */
[----:B------:R-:W-:-:S12]  /*1060*/  UIMAD UR5, UR5, -0xb, UR14 ;  /* 0xfffffff5050578a4 */ /* 0x000fd8000f8e020e */
.L_x_12:
[----:B------:R-:W-:Y:S01]  /*1070*/  IMAD.MOV.U32 R8, RZ, RZ, -0x1 ;  /* 0xffffffffff087424 */ /* 0x000fe200078e00ff */
[----:B------:R-:W-:Y:S01]  /*1080*/  ISETP.GE.U32.AND P0, PT, R17, UR18, PT ;  /* 0x0000001211007c0c */ /* 0x000fe2000bf06070 */
[----:B------:R-:W-:Y:S01]  /*1090*/  IMAD.MOV.U32 R6, RZ, RZ, -0x1 ;  /* 0xffffffffff067424 */ /* 0x000fe200078e00ff */
[----:B------:R-:W-:Y:S01]  /*10a0*/  PRMT R0, RZ, 0x7610, R0 ;  /* 0x00007610ff007816 */ /* 0x000fe20000000000 */
[----:B------:R-:W-:Y:S01]  /*10b0*/  IMAD.MOV.U32 R7, RZ, RZ, -0x1 ;  /* 0xffffffffff077424 */ /* 0x000fe200078e00ff */
[----:B------:R2:W-:Y:S01]  /*10c0*/  STL [R1+0x8c], R8 ;  /* 0x00008c0801007387 */ /* 0x0005e20000100800 */
[----:B------:R-:W-:-:S03]  /*10d0*/  ISETP.GE.U32.AND.EX P0, PT, R22, UR19, PT, P0 ;  /* 0x0000001316007c0c */ /* 0x000fc6000bf06100 */
[----:B------:R2:W-:Y:S04]  /*10e0*/  STL [R1+0x7c], R6 ;  /* 0x00007c0601007387 */ /* 0x0005e80000100800 */
[----:B------:R2:W-:Y:S06]  /*10f0*/  STL [R1+0x90], R7 ;  /* 0x0000900701007387 */ /* 0x0005ec0000100800 */
[----:B------:R-:W-:Y:S05]  /*1100*/  @P0 BRA `(.L_x_13) ;  /* 0x0000000400380947 */ /* 0x000fea0003800000 */
[----:B------:R-:W3:Y:S01]  /*1110*/  LDC.64 R18, c[0x0][0x628] ;  /* 0x00018a00ff127b82 */ /* 0x000ee20000000a00 */
[----:B--2---:R-:W-:Y:S02]  /*1120*/  IMAD.MOV.U32 R6, RZ, RZ, R17 ;  /* 0x000000ffff067224 */ /* 0x004fe400078e0011 */
[----:B------:R-:W-:-:S05]  /*1130*/  IMAD.MOV.U32 R7, RZ, RZ, R22 ;  /* 0x000000ffff077224 */ /* 0x000fca00078e0016 */
[----:B------:R-:W2:Y:S08]  /*1140*/  LDC R0, c[0x0][0x630] ;  /* 0x00018c00ff007b82 */ /* 0x000eb00000000800 */
[----:B------:R-:W4:Y:S01]  /*1150*/  LDC.64 R20, c[0x0][0x620] ;  /* 0x00018800ff147b82 */ /* 0x000f220000000a00 */
[----:B---3--:R-:W-:-:S04]  /*1160*/  ISETP.NE.U32.AND P0, PT, R18, RZ, PT ;  /* 0x000000ff1200720c */ /* 0x008fc80003f05070 */
[----:B------:R-:W-:-:S13]  /*1170*/  ISETP.NE.AND.EX P0, PT, R19, RZ, PT, P0 ;  /* 0x000000ff1300720c */ /* 0x000fda0003f05300 */
[----:B--2-4-:R-:W-:Y:S05]  /*1180*/  @!P0 BRA `(.L_x_14) ;  /* 0x0000000000288947 */ /* 0x014fea0003800000 */
[----:B------:R-:W2:Y:S02]  /*1190*/  LDC R11, c[0x0][0x634] ;  /* 0x00018d00ff0b7b82 */ /* 0x000ea40000000800 */
[----:B--2---:R-:W-:-:S05]  /*11a0*/  IADD3 R11, P0, R17, R11, RZ ;  /* 0x0000000b110b7210 */ /* 0x004fca0007f1e0ff */
[----:B0-----:R-:W-:-:S04]  /*11b0*/  IMAD.X R13, RZ, RZ, R22, P0 ;  /* 0x000000ffff0d7224 */ /* 0x001fc800000e0616 */
[----:B------:R-:W-:-:S04]  /*11c0*/  IMAD.WIDE.U32 R6, R13, R18, RZ ;  /* 0x000000120d067225 */ /* 0x000fc800078e00ff */
[----:B------:R-:W-:-:S04]  /*11d0*/  IMAD.WIDE.U32 R8, P0, R11, R19, R6 ;  /* 0x000000130b087225 */ /* 0x000fc80007800006 */
[----:B------:R-:W-:-:S04]  /*11e0*/  IMAD.WIDE.U32 R6, R11, R18, RZ ;  /* 0x000000120b067225 */ /* 0x000fc800078e00ff */
[----:B------:R-:W-:Y:S01]  /*11f0*/  IMAD.X R11, RZ, RZ, RZ, P0 ;  /* 0x000000ffff0b7224 */ /* 0x000fe200000e06ff */
[----:B------:R-:W-:Y:S01]  /*1200*/  IADD3 RZ, P0, R7, R8, RZ ;  /* 0x0000000807ff7210 */ /* 0x000fe20007f1e0ff */
[----:B------:R-:W-:-:S04]  /*1210*/  IMAD.MOV.U32 R10, RZ, RZ, R9 ;  /* 0x000000ffff0a7224 */ /* 0x000fc800078e0009 */
[----:B------:R-:W-:-:S08]  /*1220*/  IMAD.WIDE.U32.X R6, R13, R19, R10, P0 ;  /* 0x000000130d067225 */ /* 0x000fd000000e040a */
.L_x_14:
[-CC-:B------:R-:W-:Y:S01]  /*1230*/  SHF.R.U64 R27, R6, R0.reuse, R7.reuse ;  /* 0x00000000061b7219 */ /* 0x180fe20000001207 */
[----:B------:R-:W2:Y:S01]  /*1240*/  LDC.64 R24, c[0x0][0x640] ;  /* 0x00019000ff187b82 */ /* 0x000ea20000000a00 */
[----:B------:R-:W-:Y:S01]  /*1250*/  SHF.R.U32.HI R0, RZ, R0, R7 ;  /* 0x00000000ff007219 */ /* 0x000fe20000011607 */
[----:B------:R-:W-:Y:S01]  /*1260*/  IMAD.MOV.U32 R6, RZ, RZ, R17 ;  /* 0x000000ffff067224 */ /* 0x000fe200078e0011 */
[----:B------:R-:W-:-:S05]  /*1270*/  IADD3 R9, P0, RZ, -R27, RZ ;  /* 0x8000001bff097210 */ /* 0x000fca0007f1e0ff */
[----:B------:R-:W3:Y:S01]  /*1280*/  LDC R8, c[0x0][0x618] ;  /* 0x00018600ff087b82 */ /* 0x000ee20000000800 */
[----:B------:R-:W-:-:S04]  /*1290*/  IMAD.X R7, RZ, RZ, ~R0, P0 ;  /* 0x000000ffff077224 */ /* 0x000fc800000e0e00 */
[-C--:B------:R-:W-:Y:S02]  /*12a0*/  IMAD R0, R7, R20.reuse, RZ ;  /* 0x0000001407007224 */ /* 0x080fe400078e02ff */
[----:B------:R-:W-:Y:S01]  /*12b0*/  IMAD.MOV.U32 R7, RZ, RZ, R22 ;  /* 0x000000ffff077224 */ /* 0x000fe200078e0016 */
[----:B------:R-:W4:Y:S01]  /*12c0*/  LDC R11, c[0x0][0x608] ;  /* 0x00018200ff0b7b82 */ /* 0x000f220000000800 */
[----:B-1----:R-:W-:Y:S02]  /*12d0*/  IMAD.MOV.U32 R22, RZ, RZ, 0x1 ;  /* 0x00000001ff167424 */ /* 0x002fe400078e00ff */
[----:B------:R-:W-:-:S04]  /*12e0*/  IMAD.WIDE.U32 R6, R9, R20, R6 ;  /* 0x0000001409067225 */ /* 0x000fc800078e0006 */
[----:B------:R-:W-:Y:S01]  /*12f0*/  IMAD R9, R9, R21, R0 ;  /* 0x0000001509097224 */ /* 0x000fe200078e0200 */
[----:B------:R-:W1:Y:S01]  /*1300*/  LDC R23, c[0x0][0x658] ;  /* 0x00019600ff177b82 */ /* 0x000e620000000800 */
[----:B--2---:R-:W-:Y:S01]  /*1310*/  ISETP.NE.U32.AND P0, PT, R24, RZ, PT ;  /* 0x000000ff1800720c */ /* 0x004fe20003f05070 */
[----:B------:R-:W-:Y:S02]  /*1320*/  IMAD.MOV.U32 R0, RZ, RZ, -0x1 ;  /* 0xffffffffff007424 */ /* 0x000fe400078e00ff */
[----:B------:R-:W-:Y:S01]  /*1330*/  IMAD.IADD R7, R7, 0x1, R9 ;  /* 0x0000000107077824 */ /* 0x000fe200078e0209 */
[----:B------:R-:W-:-:S03]  /*1340*/  ISETP.NE.AND.EX P0, PT, R25, RZ, PT, P0 ;  /* 0x000000ff1900720c */ /* 0x000fc60003f05300 */
[----:B------:R-:W2:Y:S01]  /*1350*/  LDC R21, c[0x0][0x600] ;  /* 0x00018000ff157b82 */ /* 0x000ea20000000800 */
[-CC-:B---3--:R-:W-:Y:S02]  /*1360*/  SHF.R.U64 R19, R6, R8.reuse, R7.reuse ;  /* 0x0000000806137219 */ /* 0x188fe40000001207 */
[----:B------:R-:W-:-:S05]  /*1370*/  SHF.R.U32.HI R6, RZ, R8, R7 ;  /* 0x00000008ff067219 */ /* 0x000fca0000011607 */
[----:B------:R-:W3:Y:S01]  /*1380*/  LDC R18, c[0x0][0x648] ;  /* 0x00019200ff127b82 */ /* 0x000ee20000000800 */
[-CC-:B----4-:R-:W-:Y:S02]  /*1390*/  SHF.R.U64 R28, R19, R11.reuse, R6.reuse ;  /* 0x0000000b131c7219 */ /* 0x190fe40000001206 */
[----:B------:R-:W-:-:S05]  /*13a0*/  SHF.R.U32.HI R6, RZ, R11, R6 ;  /* 0x0000000bff067219 */ /* 0x000fca0000011606 */
[----:B------:R-:W4:Y:S01]  /*13b0*/  LDC R20, c[0x0][0x638] ;  /* 0x00018e00ff147b82 */ /* 0x000f220000000800 */
[-CC-:B-1----:R-:W-:Y:S02]  /*13c0*/  SHF.R.U64 R30, R28, R23.reuse, R6.reuse ;  /* 0x000000171c1e7219 */ /* 0x182fe40000001206 */
[-C--:B------:R-:W-:Y:S02]  /*13d0*/  SHF.L.U32 R0, R0, R23.reuse, RZ ;  /* 0x0000001700007219 */ /* 0x080fe400000006ff */
[----:B------:R-:W-:Y:S01]  /*13e0*/  SHF.R.U32.HI R7, RZ, R23, R6 ;  /* 0x00000017ff077219 */ /* 0x000fe20000011606 */
[----:B------:R-:W-:Y:S01]  /*13f0*/  IMAD.MOV.U32 R6, RZ, RZ, R30 ;  /* 0x000000ffff067224 */ /* 0x000fe200078e001e */
[----:B0-----:R-:W-:Y:S01]  /*1400*/  LOP3.LUT R13, RZ, R0, RZ, 0x33, !PT ;  /* 0x00000000ff0d7212 */ /* 0x001fe200078e33ff */
[----:B------:R-:W0:Y:S01]  /*1410*/  LDC R26, c[0x0][0x610] ;  /* 0x00018400ff1a7b82 */ /* 0x000e220000000800 */
[----:B------:R-:W-:Y:S05]  /*1420*/  @!P0 BRA `(.L_x_15) ;  /* 0x0000000000288947 */ /* 0x000fea0003800000 */
[----:B------:R-:W1:Y:S02]  /*1430*/  LDC R11, c[0x0][0x64c] ;  /* 0x00019300ff0b7b82 */ /* 0x000e640000000800 */
[----:B-1----:R-:W-:-:S05]  /*1440*/  IADD3 R11, P0, R30, R11, RZ ;  /* 0x0000000b1e0b7210 */ /* 0x002fca0007f1e0ff */
[----:B------:R-:W-:-:S04]  /*1450*/  IMAD.X R17, RZ, RZ, R7, P0 ;  /* 0x000000ffff117224 */ /* 0x000fc800000e0607 */
[----:B------:R-:W-:-:S04]  /*1460*/  IMAD.WIDE.U32 R6, R17, R24, RZ ;  /* 0x0000001811067225 */ /* 0x000fc800078e00ff */
[----:B------:R-:W-:-:S04]  /*1470*/  IMAD.WIDE.U32 R8, P0, R11, R25, R6 ;  /* 0x000000190b087225 */ /* 0x000fc80007800006 */
[----:B------:R-:W-:-:S04]  /*1480*/  IMAD.WIDE.U32 R6, R11, R24, RZ ;  /* 0x000000180b067225 */ /* 0x000fc800078e00ff */
[----:B------:R-:W-:Y:S01]  /*1490*/  IMAD.X R11, RZ, RZ, RZ, P0 ;  /* 0x000000ffff0b7224 */ /* 0x000fe200000e06ff */
[----:B------:R-:W-:Y:S01]  /*14a0*/  IADD3 RZ, P0, R7, R8, RZ ;  /* 0x0000000807ff7210 */ /* 0x000fe20007f1e0ff */
[----:B------:R-:W-:-:S04]  /*14b0*/  IMAD.MOV.U32 R10, RZ, RZ, R9 ;  /* 0x000000ffff0a7224 */ /* 0x000fc800078e0009 */
[----:B------:R-:W-:-:S08]  /*14c0*/  IMAD.WIDE.U32.X R6, R17, R25, R10, P0 ;  /* 0x0000001911067225 */ /* 0x000fd000000e040a */
.L_x_15:
[----:B---3--:R-:W-:Y:S01]  /*14d0*/  SHF.R.U64 R5, R6, R18, R7 ;  /* 0x0000001206057219 */ /* 0x008fe20000001207 */
[----:B--2---:R-:W-:Y:S01]  /*14e0*/  VIADD R6, R21, 0xffffffff ;  /* 0xffffffff15067836 */ /* 0x004fe20000000000 */
[----:B------:R-:W-:Y:S01]  /*14f0*/  SHF.L.U32 R0, R22, R23, RZ ;  /* 0x0000001716007219 */ /* 0x000fe200000006ff */
[----:B------:R-:W-:Y:S01]  /*1500*/  @P2 IMAD R14, R15, R16, R4 ;  /* 0x000000100f0e2224 */ /* 0x000fe200078e0204 */
[----:B------:R-:W-:Y:S01]  /*1510*/  LOP3.LUT R13, R28, R13, RZ, 0xc0, !PT ;  /* 0x0000000d1c0d7212 */ /* 0x000fe200078ec0ff */
[----:B------:R-:W-:-:S04]  /*1520*/  IMAD.MOV R7, RZ, RZ, -R5 ;  /* 0x000000ffff077224 */ /* 0x000fc800078e0a05 */
[----:B------:R-:W-:Y:S01]  /*1530*/  IMAD R13, R0, R5, R13 ;  /* 0x00000005000d7224 */ /* 0x000fe200078e020d */
[----:B------:R-:W-:Y:S01]  /*1540*/  LOP3.LUT R5, R19, R6, RZ, 0xc0, !PT ;  /* 0x0000000613057212 */ /* 0x000fe200078ec0ff */
[----:B----4-:R-:W-:Y:S02]  /*1550*/  IMAD R0, R7, R20, R30 ;  /* 0x0000001407007224 */ /* 0x010fe400078e021e */
[----:B------:R-:W-:Y:S02]  /*1560*/  IMAD.MOV.U32 R6, RZ, RZ, 0x1 ;  /* 0x00000001ff067424 */ /* 0x000fe400078e00ff */
[----:B0-----:R-:W-:Y:S02]  /*1570*/  IMAD R4, R13, R26, R14 ;  /* 0x0000001a0d047224 */ /* 0x001fe400078e020e */
[----:B------:R-:W-:Y:S01]  /*1580*/  IMAD R5, R0, R21, R5 ;  /* 0x0000001500057224 */ /* 0x000fe200078e0205 */
[----:B------:R-:W-:-:S04]  /*1590*/  PRMT R0, R6, 0x7610, R0 ;  /* 0x0000761006007816 */ /* 0x000fc80000000000 */
[----:B------:R-:W-:Y:S02]  /*15a0*/  SEL R6, R5, R4, !P2 ;  /* 0x0000000405067207 */ /* 0x000fe40005000000 */
[----:B------:R-:W-:-:S03]  /*15b0*/  SEL R4, R4, R5, !P2 ;  /* 0x0000000504047207 */ /* 0x000fc60005000000 */
[----:B------:R3:W-:Y:S04]  /*15c0*/  STL [R1+0x90], R6 ;  /* 0x0000900601007387 */ /* 0x0007e80000100800 */
[----:B------:R3:W-:Y:S04]  /*15d0*/  STL [R1+0x7c], R27 ;  /* 0x00007c1b01007387 */ /* 0x0007e80000100800 */
[----:B------:R3:W-:Y:S02]  /*15e0*/  STL [R1+0x8c], R4 ;  /* 0x00008c0401007387 */ /* 0x0007e40000100800 */
.L_x_13:
[----:B------:R-:W-:Y:S05]  /*15f0*/  @!P1 BRA `(.L_x_16) ;  /* 0x00000000000c9947 */ /* 0x000fea0003800000 */
[----:B------:R-:W-:Y:S01]  /*1600*/  UCGABAR_WAIT ;  /* 0x0000000000007dc7 */ /* 0x000fe20008000000 */
[----:B------:R-:W-:Y:S01]  /*1610*/  CCTL.IVALL ;  /* 0x00000000ff00798f */ /* 0x000fe20002000000 */
[----:B------:R-:W-:Y:S05]  /*1620*/  BRA `(.L_x_17) ;  /* 0x0000000000047947 */ /* 0x000fea0003800000 */
.L_x_16:
[----:B------:R-:W-:Y:S06]  /*1630*/  BAR.SYNC.DEFER_BLOCKING 0x0 ;  /* 0x0000000000007b1d */ /* 0x000fec0000010000 */
.L_x_17:
[----:B------:R-:W-:Y:S05]  /*1640*/  @!P3 BRA `(.L_x_18) ;  /* 0x000000dc0000b947 */ /* 0x000fea0003800000 */
[----:B------:R-:W-:-:S06]  /*1650*/  UISETP.GT.U32.AND UP0, UPT, UR12, 0x1, UPT ;  /* 0x000000010c00788c */ /* 0x000fcc000bf04070 */
[----:B------:R-:W-:-:S13]  /*1660*/  PLOP3.LUT P0, PT, PT, PT, UP0, 0x80, 0x0 ;  /* 0x000000000000781c */ /* 0x000fda0003f0f008 */
[----:B------:R-:W-:Y:S05]  /*1670*/  @P0 EXIT ;  /* 0x000000000000094d */ /* 0x000fea0003800000 */
.L_x_19:
[----:B------:R-:W-:-:S08]  /*1680*/  NOP ;  /* 0x0000000000007918 */ /* 0x000fd00000000000 */
[----:B------:R-:W4:Y:S02]  /*1690*/  USETMAXREG.TRY_ALLOC.CTAPOOL UP0, 0xe8 ;  /* 0x000000e8000079c8 */ /* 0x000f240008000600 */
[----:B----4-:R-:W-:-:S13]  /*16a0*/  PLOP3.LUT P0, PT, PT, PT, UP0, 0x80, 0x0 ;  /* 0x000000000000781c */ /* 0x010fda0003f0f008 */
[----:B------:R-:W-:Y:S05]  /*16b0*/  @!P0 BRA `(.L_x_19) ;  /* 0xfffffffc00f08947 */ /* 0x000fea000383ffff */
[----:B------:R-:W-:-:S13]  /*16c0*/  LOP3.LUT P0, RZ, R0, 0xff, RZ, 0xc0, !PT ;  /* 0x000000ff00ff7812 */ /* 0x000fda000780c0ff */
[----:B------:R-:W-:Y:S05]  /*16d0*/  @!P0 EXIT ;  /* 0x000000000000894d */ /* 0x000fea0003800000 */
[----:B------:R-:W4:Y:S01]  /*16e0*/  S2UR UR6, SR_CgaCtaId ;  /* 0x00000000000679c3 */ /* 0x000f220000008800 */
[CC--:B------:R-:W-:Y:S01]  /*16f0*/  LEA.HI R0, R12.reuse, R3.reuse, RZ, 0x2 ;  /* 0x000000030c007211 */ /* 0x0c0fe200078f10ff */
[----:B------:R-:W-:Y:S01]  /*1700*/  UIADD3 UR7, UR17, -0x1, URZ ;  /* 0xffffffff11077890 */ /* 0x000fe2000fffe03f */
[----:B------:R-:W-:Y:S01]  /*1710*/  LEA.HI R3, R12, R3, RZ, 0x5 ;  /* 0x000000030c037211 */ /* 0x000fe200078f28ff */
[----:B------:R-:W-:Y:S01]  /*1720*/  UMOV UR12, 0x400 ;  /* 0x00000400000c7882 */ /* 0x000fe20000000000 */
[--C-:B------:R-:W-:Y:S01]  /*1730*/  SHF.R.S32.HI R2, RZ, 0x2, R0.reuse ;  /* 0x00000002ff027819 */ /* 0x100fe20000011400 */
[----:B------:R-:W-:Y:S01]  /*1740*/  UISETP.LT.AND UP0, UPT, UR14, 0x1, UPT ;  /* 0x000000010e00788c */ /* 0x000fe2000bf01270 */
[----:B------:R-:W-:Y:S01]  /*1750*/  SHF.R.S32.HI R5, RZ, 0x1f, R0 ;  /* 0x0000001fff057819 */ /* 0x000fe20000011400 */
[----:B------:R-:W-:Y:S02]  /*1760*/  ULOP3.LUT UR27, UR13, 0x1, URZ, 0xfc, !UPT ;  /* 0x000000010d1b7892 */ /* 0x000fe4000f8efc3f */
[----:B------:R-:W-:Y:S01]  /*1770*/  USEL UR16, UR14, 0x1, UP0 ;  /* 0x000000010e107887 */ /* 0x000fe20008000000 */
[----:B------:R-:W-:Y:S01]  /*1780*/  LEA.HI R5, R5, R2, RZ, 0x3 ;  /* 0x0000000205057211 */ /* 0x000fe200078f18ff */
[----:B------:R-:W-:-:S02]  /*1790*/  UISETP.NE.AND UP0, UPT, UR7, URZ, UPT ;  /* 0x0000003f0700728c */ /* 0x000fc4000bf05270 */
[----:B------:R-:W-:Y:S01]  /*17a0*/  USHF.L.U32 UR28, UR14, 0x1, URZ ;  /* 0x000000010e1c7899 */ /* 0x000fe2000800063f */
[----:B------:R-:W-:Y:S01]  /*17b0*/  LOP3.LUT R5, R5, 0xfffffff8, RZ, 0xc0, !PT ;  /* 0xfffffff805057812 */ /* 0x000fe200078ec0ff */
[----:B------:R-:W-:Y:S02]  /*17c0*/  UIADD3 UR16, -UR16, UR14, URZ ;  /* 0x0000000e10107290 */ /* 0x000fe4000fffe13f */
[----:B------:R-:W-:Y:S02]  /*17d0*/  USEL UR30, URZ, 0x1, UP0 ;  /* 0x000000013f1e7887 */ /* 0x000fe40008000000 */
[----:B------:R-:W-:Y:S01]  /*17e0*/  IMAD.IADD R2, R2, 0x1, -R5 ;  /* 0x0000000102027824 */ /* 0x000fe200078e0a05 */
[----:B------:R-:W-:Y:S01]  /*17f0*/  SHF.R.S32.HI R5, RZ, 0x5, R3 ;  /* 0x00000005ff057819 */ /* 0x000fe20000011403 */
[----:B----4-:R-:W-:-:S03]  /*1800*/  ULEA UR12, UR6, UR12, 0x18 ;  /* 0x0000000c060c7291 */ /* 0x010fc6000f8ec03f */
[--C-:B------:R-:W-:Y:S01]  /*1810*/  SHF.R.S32.HI R3, RZ, 0x1f, R2.reuse ;  /* 0x0000001fff037819 */ /* 0x100fe20000011402 */
[----:B------:R-:W-:Y:S01]  /*1820*/  USHF.L.U32 UR6, UR7, 0x3, URZ ;  /* 0x0000000307067899 */ /* 0x000fe2000800063f */
[C-C-:B------:R-:W-:Y:S01]  /*1830*/  IMAD R0, R5.reuse, -0x10, -R2.reuse ;  /* 0xfffffff005007824 */ /* 0x140fe200078e0a02 */
[----:B------:R-:W-:Y:S02]  /*1840*/  UIADD3 UR29, UR12, 0xc0, URZ ;  /* 0x000000c00c1d7890 */ /* 0x000fe4000fffe03f */
[----:B------:R-:W-:Y:S01]  /*1850*/  ULOP3.LUT UR6, UR6, 0x8, URZ, 0xc0, !UPT ;  /* 0x0000000806067892 */ /* 0x000fe2000f8ec03f */
[----:B------:R-:W-:Y:S01]  /*1860*/  IMAD.WIDE R2, R5, 0x10, R2 ;  /* 0x0000001005027825 */ /* 0x000fe200078e0202 */
[----:B------:R-:W-:Y:S02]  /*1870*/  ULEA UR17, UR17, UR29, 0x3 ;  /* 0x0000001d11117291 */ /* 0x000fe4000f8e183f */
[----:B------:R-:W-:Y:S02]  /*1880*/  ULOP3.LUT UR31, UR6, 0x8, URZ, 0x3c, !UPT ;  /* 0x00000008061f7892 */ /* 0x000fe4000f8e3c3f */
[----:B------:R-:W-:-:S03]  /*1890*/  ULOP3.LUT UR18, UR6, 0x18, URZ, 0x3c, !UPT ;  /* 0x0000001806127892 */ /* 0x000fc6000f8e3c3f */
[----:B------:R-:W-:Y:S02]  /*18a0*/  ULDC UR6, c[0x0][0x284] ;  /* 0x0000a10000067ab9 */ /* 0x000fe40000000800 */
[----:B------:R-:W-:-:S05]  /*18b0*/  VIADD R0, R0, UR6 ;  /* 0x0000000600007c36 */ /* 0x000fca0008000000 */
[----:B------:R4:W-:Y:S04]  /*18c0*/  STL [R1+0x94], R0 ;  /* 0x0000940001007387 */ /* 0x0009e80000100800 */
[----:B------:R4:W-:Y:S02]  /*18d0*/  STL.64 [R1+0x98], R2 ;  /* 0x0000980201007387 */ /* 0x0009e40000100a00 */
.L_x_302:
[----:B----4-:R-:W-:Y:S01]  /*18e0*/  IMAD.U32 R0, RZ, RZ, UR30 ;  /* 0x0000001eff007e24 */ /* 0x010fe2000f8e00ff */
[----:B0-2---:R-:W4:Y:S01]  /*18f0*/  LDC R2, c[0x0][0x28c] ;  /* 0x0000a300ff027b82 */ /* 0x005f220000000800 */
[----:B------:R-:W-:Y:S01]  /*1900*/  UMOV UR6, URZ ;  /* 0x0000003f00067c82 */ /* 0x000fe20008000000 */
[----:B------:R-:W-:Y:S02]  /*1910*/  UMOV UR19, UR5 ;  /* 0x0000000500137c82 */ /* 0x000fe40008000000 */
[----:B------:R-:W-:-:S04]  /*1920*/  SHF.L.U32 R0, R0, 0x1f, RZ ;  /* 0x0000001f00007819 */ /* 0x000fc800000006ff */
[----:B------:R-:W5:Y:S01]  /*1930*/  SYNCS.PHASECHK.TRANS64.TRYWAIT P0, [UR17+-0x8], R0 ;  /* 0xfffff800ff0075a7 */ /* 0x000f620008000151 */
[----:B----4-:R-:W-:Y:S01]  /*1940*/  ISETP.GE.AND P1, PT, R2, 0x1, PT ;  /* 0x000000010200780c */ /* 0x010fe20003f26270 */
[----:B-----5:R-:W-:-:S12]  /*1950*/  @!P0 BRA `(.L_x_20) ;  /* 0x000000ec00c48947 */ /* 0x020fd80003800000 */
.L_x_331:
[----:B------:R0:W-:Y:S01]  /*1960*/  STL [R1+0x74], RZ ;  /* 0x000074ff01007387 */ /* 0x0001e20000100800 */
[----:B------:R-:W-:Y:S01]  /*1970*/  UMOV UR7, URZ ;  /* 0x0000003f00077c82 */ /* 0x000fe20008000000 */
[----:B------:R-:W-:Y:S01]  /*1980*/  UMOV UR8, URZ ;  /* 0x0000003f00087c82 */ /* 0x000fe20008000000 */
[----:B----4-:R-:W-:Y:S01]  /*1990*/  IMAD.MOV.U32 R0, RZ, RZ, RZ ;  /* 0x000000ffff007224 */ /* 0x010fe200078e00ff */
[----:B------:R4:W-:Y:S01]  /*19a0*/  STL [R1+0x70], RZ ;  /* 0x000070ff01007387 */ /* 0x0009e20000100800 */
[----:B------:R-:W-:Y:S02]  /*19b0*/  CS2R R2, SRZ ;  /* 0x0000000000027805 */ /* 0x000fe4000001ff00 */
[----:B---3--:R-:W-:Y:S02]  /*19c0*/  CS2R R4, SRZ ;  /* 0x0000000000047805 */ /* 0x008fe4000001ff00 */
[----:B--2---:R-:W-:Y:S01]  /*19d0*/  CS2R R6, SRZ ;  /* 0x0000000000067805 */ /* 0x004fe2000001ff00 */
[----:B------:R4:W-:Y:S01]  /*19e0*/  STL [R1+0x6c], RZ ;  /* 0x00006cff01007387 */ /* 0x0009e20000100800 */
[----:B------:R-:W-:-:S02]  /*19f0*/  CS2R R8, SRZ ;  /* 0x0000000000087805 */ /* 0x000fc4000001ff00 */
[----:B0-----:R-:W-:Y:S02]  /*1a00*/  CS2R R10, SRZ ;  /* 0x00000000000a7805 */ /* 0x001fe4000001ff00 */
[----:B------:R-:W-:Y:S01]  /*1a10*/  CS2R R12, SRZ ;  /* 0x00000000000c7805 */ /* 0x000fe2000001ff00 */
[----:B------:R4:W-:Y:S01]  /*1a20*/  STL [R1+0x68], RZ ;  /* 0x000068ff01007387 */ /* 0x0009e20000100800 */
[----:B------:R-:W-:Y:S02]  /*1a30*/  CS2R R14, SRZ ;  /* 0x00000000000e7805 */ /* 0x000fe4000001ff00 */
[----:B-1----:R-:W-:Y:S02]  /*1a40*/  CS2R R16, SRZ ;  /* 0x0000000000107805 */ /* 0x002fe4000001ff00 */
[----:B------:R-:W-:Y:S01]  /*1a50*/  CS2R R18, SRZ ;  /* 0x0000000000127805 */ /* 0x000fe2000001ff00 */
[----:B------:R4:W-:Y:S01]  /*1a60*/  STL [R1+0x64], RZ ;  /* 0x000064ff01007387 */ /* 0x0009e20000100800 */
[----:B------:R-:W-:-:S02]  /*1a70*/  CS2R R20, SRZ ;  /* 0x0000000000147805 */ /* 0x000fc4000001ff00 */
[----:B------:R-:W-:Y:S02]  /*1a80*/  CS2R R22, SRZ ;  /* 0x0000000000167805 */ /* 0x000fe4000001ff00 */
[----:B------:R-:W-:Y:S01]  /*1a90*/  CS2R R152, SRZ ;  /* 0x0000000000987805 */ /* 0x000fe2000001ff00 */
[----:B------:R4:W-:Y:S01]  /*1aa0*/  STL [R1+0x60], RZ ;  /* 0x000060ff01007387 */ /* 0x0009e20000100800 */
[----:B------:R-:W-:Y:S02]  /*1ab0*/  CS2R R154, SRZ ;  /* 0x00000000009a7805 */ /* 0x000fe4000001ff00 */
[----:B------:R-:W-:Y:S02]  /*1ac0*/  CS2R R156, SRZ ;  /* 0x00000000009c7805 */ /* 0x000fe4000001ff00 */
        /* <DEDUP_REMOVED lines=46> */
[----:B------:R-:W-:Y:S01]  /*1db0*/  IMAD.MOV.U32 R226, RZ, RZ, RZ ;  /* 0x000000ffffe27224 */ /* 0x000fe200078e00ff */
[----:B------:R-:W-:Y:S01]  /*1dc0*/  CS2R R24, SRZ ;  /* 0x0000000000187805 */ /* 0x000fe2000001ff00 */
[----:B------:R-:W-:Y:S01]  /*1dd0*/  IMAD.U32 R227, RZ, RZ, UR4 ;  /* 0x00000004ffe37e24 */ /* 0x000fe2000f8e00ff */
[----:B------:R4:W-:Y:S01]  /*1de0*/  STL [R1+0x2c], RZ ;  /* 0x00002cff01007387 */ /* 0x0009e20000100800 */
[----:B------:R-:W-:Y:S02]  /*1df0*/  CS2R R26, SRZ ;  /* 0x00000000001a7805 */ /* 0x000fe4000001ff00 */
[----:B------:R-:W-:-:S02]  /*1e00*/  CS2R R28, SRZ ;  /* 0x00000000001c7805 */ /* 0x000fc4000001ff00 */
[----:B------:R-:W-:Y:S01]  /*1e10*/  CS2R R30, SRZ ;  /* 0x00000000001e7805 */ /* 0x000fe2000001ff00 */
[----:B------:R4:W-:Y:S01]  /*1e20*/  STL [R1+0x28], RZ ;  /* 0x000028ff01007387 */ /* 0x0009e20000100800 */
[----:B------:R-:W-:Y:S02]  /*1e30*/  CS2R R32, SRZ ;  /* 0x0000000000207805 */ /* 0x000fe4000001ff00 */
[----:B------:R-:W-:Y:S02]  /*1e40*/  CS2R R34, SRZ ;  /* 0x0000000000227805 */ /* 0x000fe4000001ff00 */
[----:B------:R-:W-:Y:S01]  /*1e50*/  CS2R R36, SRZ ;  /* 0x0000000000247805 */ /* 0x000fe2000001ff00 */
        /* <DEDUP_REMOVED lines=36> */
[----:B------:R4:W-:Y:S01]  /*20a0*/  STL [R1], RZ ;  /* 0x000000ff01007387 */ /* 0x0009e20000100800 */
[----:B------:R-:W-:Y:S02]  /*20b0*/  CS2R R92, SRZ ;  /* 0x00000000005c7805 */ /* 0x000fe4000001ff00 */
[----:B------:R-:W-:Y:S02]  /*20c0*/  CS2R R94, SRZ ;  /* 0x00000000005e7805 */ /* 0x000fe4000001ff00 */
[----:B------:R-:W-:Y:S02]  /*20d0*/  CS2R R96, SRZ ;  /* 0x0000000000607805 */ /* 0x000fe4000001ff00 */
[----:B------:R-:W-:Y:S02]  /*20e0*/  CS2R R98, SRZ ;  /* 0x0000000000627805 */ /* 0x000fe4000001ff00 */
[----:B------:R-:W-:-:S02]  /*20f0*/  CS2R R100, SRZ ;  /* 0x0000000000647805 */ /* 0x000fc4000001ff00 */
[----:B------:R-:W-:Y:S02]  /*2100*/  CS2R R102, SRZ ;  /* 0x0000000000667805 */ /* 0x000fe4000001ff00 */
        /* <DEDUP_REMOVED lines=23> */
[----:B------:R-:W-:Y:S01]  /*2280*/  CS2R R150, SRZ ;  /* 0x0000000000967805 */ /* 0x000fe2000001ff00 */
[----:B----4-:R-:W-:Y:S06]  /*2290*/  @!P1 BRA `(.L_x_21) ;  /* 0x0000001000749947 */ /* 0x010fec0003800000 */
[----:B------:R-:W-:-:S06]  /*22a0*/  UISETP.NE.AND UP0, UPT, UR27, 0x3, UPT ;  /* 0x000000031b00788c */ /* 0x000fcc000bf05270 */
[----:B------:R-:W-:-:S13]  /*22b0*/  PLOP3.LUT P1, PT, PT, PT, UP0, 0x80, 0x0 ;  /* 0x000000000000781c */ /* 0x000fda0003f2f008 */
[----:B------:R-:W-:Y:S05]  /*22c0*/  @!P1 BRA `(.L_x_22) ;  /* 0x0000000000049947 */ /* 0x000fea0003800000 */
[----:B------:R-:W-:Y:S01]  /*22d0*/  BPT.TRAP 0x1 ;  /* 0x000000040000795c */ /* 0x000fe20000300000 */
.L_x_22:
[----:B------:R-:W-:Y:S01]  /*22e0*/  ULEA UR6, UR5, UR12, 0x3 ;  /* 0x0000000c05067291 */ /* 0x000fe2000f8e183f */
[----:B------:R-:W-:-:S05]  /*22f0*/  IMAD.U32 R0, RZ, RZ, UR4 ;  /* 0x00000004ff007e24 */ /* 0x000fca000f8e00ff */
[----:B------:R-:W-:-:S04]  /*2300*/  SHF.L.U32 R0, R0, 0x1f, RZ ;  /* 0x0000001f00007819 */ /* 0x000fc800000006ff */
[----:B------:R0:W1:Y:S01]  /*2310*/  SYNCS.PHASECHK.TRANS64.TRYWAIT P0, [UR6], R0 ;  /* 0x00000000ff0075a7 */ /* 0x0000620008000146 */
[----:B------:R-:W-:Y:S05]  /*2320*/  @!P1 BRA `(.L_x_23) ;  /* 0x0000000000049947 */ /* 0x000fea0003800000 */
[----:B------:R-:W-:Y:S01]  /*2330*/  BPT.TRAP 0x1 ;  /* 0x000000040000795c */ /* 0x000fe20000300000 */
.L_x_23:
[----:B-1----:R-:W-:Y:S05]  /*2340*/  @P0 BRA `(.L_x_24) ;  /* 0x0000000000080947 */ /* 0x002fea0003800000 */
[----:B------:R-:W1:Y:S02]  /*2350*/  SYNCS.PHASECHK.TRANS64.TRYWAIT P0, [UR6], R0 ;  /* 0x00000000ff0075a7 */ /* 0x000e640008000146 */
[----:B-1----:R-:W-:Y:S05]  /*2360*/  @!P0 BRA `(.L_x_25) ;  /* 0x000000e400588947 */ /* 0x002fea0003800000 */
.L_x_24:
[----:B------:R-:W-:Y:S01]  /*2370*/  UIADD3 UR6, UR12, 0x180, URZ ;  /* 0x000001800c067890 */ /* 0x000fe2000fffe03f */
[----:B------:R-:W-:Y:S01]  /*2380*/  WARPGROUP.ARRIVE ;  /* 0x00000000000079c5 */ /* 0x000fe20000000000 */
[----:B------:R-:W-:Y:S01]  /*2390*/  UIADD3 UR7, UR12, 0xb180, URZ ;  /* 0x0000b1800c077890 */ /* 0x000fe2000fffe03f */
[----:B------:R2:W-:Y:S01]  /*23a0*/  STL [R1+0x74], RZ ;  /* 0x000074ff01007387 */ /* 0x0005e20000100800 */
[----:B------:R-:W-:Y:S01]  /*23b0*/  USHF.R.U32.HI UR6, URZ, 0x4, UR6 ;  /* 0x000000043f067899 */ /* 0x000fe20008011606 */
[----:B01----:R-:W-:Y:S01]  /*23c0*/  IMAD.MOV.U32 R0, RZ, RZ, RZ ;  /* 0x000000ffff007224 */ /* 0x003fe200078e00ff */
[----:B------:R-:W-:Y:S01]  /*23d0*/  USHF.R.U32.HI UR7, URZ, 0x4, UR7 ;  /* 0x000000043f077899 */ /* 0x000fe20008011607 */
[----:B------:R2:W-:Y:S01]  /*23e0*/  STL [R1+0x70], RZ ;  /* 0x000070ff01007387 */ /* 0x0005e20000100800 */
[----:B------:R-:W-:Y:S01]  /*23f0*/  ULOP3.LUT UR6, UR6, 0x3fff, URZ, 0xc0, !UPT ;  /* 0x00003fff06067892 */ /* 0x000fe2000f8ec03f */
[----:B------:R-:W-:Y:S01]  /*2400*/  CS2R R2, SRZ ;  /* 0x0000000000027805 */ /* 0x000fe2000001ff00 */
[----:B------:R-:W-:Y:S01]  /*2410*/  ULOP3.LUT UR7, UR7, 0x3fff, URZ, 0xc0, !UPT ;  /* 0x00003fff07077892 */ /* 0x000fe2000f8ec03f */
[----:B------:R2:W-:Y:S01]  /*2420*/  STL [R1+0x6c], RZ ;  /* 0x00006cff01007387 */ /* 0x0005e20000100800 */
[----:B------:R-:W-:Y:S01]  /*2430*/  ULOP3.LUT UR6, UR6, 0x10000, URZ, 0xfc, !UPT ;  /* 0x0001000006067892 */ /* 0x000fe2000f8efc3f */
[----:B------:R-:W-:Y:S01]  /*2440*/  CS2R R4, SRZ ;  /* 0x0000000000047805 */ /* 0x000fe2000001ff00 */
[----:B------:R-:W-:Y:S01]  /*2450*/  ULOP3.LUT UR7, UR7, 0x10000, URZ, 0xfc, !UPT ;  /* 0x0001000007077892 */ /* 0x000fe2000f8efc3f */
[----:B------:R2:W-:Y:S01]  /*2460*/  STL [R1+0x68], RZ ;  /* 0x000068ff01007387 */ /* 0x0005e20000100800 */
[----:B------:R-:W-:Y:S01]  /*2470*/  ULEA UR8, UR5, UR6, 0x8 ;  /* 0x0000000605087291 */ /* 0x000fe2000f8e403f */
[----:B------:R-:W-:Y:S01]  /*2480*/  CS2R R6, SRZ ;  /* 0x0000000000067805 */ /* 0x000fe2000001ff00 */
[----:B------:R-:W-:Y:S01]  /*2490*/  ULEA UR10, UR5, UR7, 0xa ;  /* 0x00000007050a7291 */ /* 0x000fe2000f8e503f */
[----:B------:R2:W-:Y:S01]  /*24a0*/  STL [R1+0x64], RZ ;  /* 0x000064ff01007387 */ /* 0x0005e20000100800 */
[----:B------:R-:W-:Y:S01]  /*24b0*/  UMOV UR9, 0x80000020 ;  /* 0x8000002000097882 */ /* 0x000fe20000000000 */
[----:B------:R-:W-:Y:S01]  /*24c0*/  UMOV UR11, 0x80000020 ;  /* 0x80000020000b7882 */ /* 0x000fe20000000000 */
[----:B------:R-:W-:Y:S01]  /*24d0*/  ULDC UR7, c[0x0][0x50c] ;  /* 0x0001430000077ab9 */ /* 0x000fe20000000800 */
[----:B------:R2:W-:Y:S01]  /*24e0*/  STL [R1+0x60], RZ ;  /* 0x000060ff01007387 */ /* 0x0005e20000100800 */
[----:B------:R-:W-:Y:S01]  /*24f0*/  UISETP.NE.AND UP0, UPT, UR7, 0x2, UPT ;  /* 0x000000020700788c */ /* 0x000fe2000bf05270 */
[----:B------:R-:W-:Y:S01]  /*2500*/  CS2R R8, SRZ ;  /* 0x0000000000087805 */ /* 0x000fe2000001ff00 */
[----:B------:R-:W-:Y:S01]  /*2510*/  UMOV UR6, 0x2 ;  /* 0x0000000200067882 */ /* 0x000fe20000000000 */
[----:B------:R-:W-:Y:S01]  /*2520*/  QGMMA.64x256x32.F32.E4M3.E4M3 R24, gdesc[UR8], RZ, !UPT ;  /* 0x03e00000081879f3 */ /* 0x000fe2000c7008ff */
[----:B------:R2:W-:Y:S01]  /*2530*/  STL [R1+0x5c], RZ ;  /* 0x00005cff01007387 */ /* 0x0005e20000100800 */
[----:B------:R-:W-:Y:S01]  /*2540*/  USEL UR7, URZ, 0x1, UP0 ;  /* 0x000000013f077887 */ /* 0x000fe20008000000 */
[----:B------:R-:W-:Y:S01]  /*2550*/  CS2R R10, SRZ ;  /* 0x00000000000a7805 */ /* 0x000fe2000001ff00 */
[----:B------:R-:W-:Y:S01]  /*2560*/  UIADD3 UR8, UR8, 0x2, URZ ;  /* 0x0000000208087890 */ /* 0x000fe2000fffe03f */
[----:B------:R2:W-:Y:S01]  /*2570*/  STL [R1+0x58], RZ ;  /* 0x000058ff01007387 */ /* 0x0005e20000100800 */
[----:B------:R-:W-:Y:S01]  /*2580*/  UIADD3 UR10, UR10, 0x2, URZ ;  /* 0x000000020a0a7890 */ /* 0x000fe2000fffe03f */
[----:B------:R-:W-:-:S02]  /*2590*/  CS2R R12, SRZ ;  /* 0x00000000000c7805 */ /* 0x000fc4000001ff00 */
[----:B------:R-:W-:Y:S01]  /*25a0*/  ISETP.NE.AND P0, PT, RZ, UR7, PT ;  /* 0x00000007ff007c0c */ /* 0x000fe2000bf05270 */
[----:B------:R2:W-:Y:S01]  /*25b0*/  STL [R1+0x54], RZ ;  /* 0x000054ff01007387 */ /* 0x0005e20000100800 */
[----:B------:R-:W-:Y:S01]  /*25c0*/  UMOV UR9, 0x80000020 ;  /* 0x8000002000097882 */ /* 0x000fe20000000000 */
[----:B------:R-:W-:Y:S01]  /*25d0*/  UMOV UR11, 0x80000020 ;  /* 0x80000020000b7882 */ /* 0x000fe20000000000 */
        /* <DEDUP_REMOVED lines=55> */
[----:B------:R-:W-:Y:S01]  /*2950*/  CS2R R224, SRZ ;  /* 0x0000000000e07805 */ /* 0x000fe2000001ff00 */
[----:B------:R-:W-:Y:S01]  /*2960*/  IMAD.MOV.U32 R226, RZ, RZ, RZ ;  /* 0x000000ffffe27224 */ /* 0x000fe200078e00ff */
[----:B------:R2:W-:Y:S04]  /*2970*/  STL [R1+0x18], RZ ;  /* 0x000018ff01007387 */ /* 0x0005e80000100800 */
[----:B------:R2:W-:Y:S04]  /*2980*/  STL [R1+0x14], RZ ;  /* 0x000014ff01007387 */ /* 0x0005e80000100800 */
[----:B------:R2:W-:Y:S04]  /*2990*/  STL [R1+0x10], RZ ;  /* 0x000010ff01007387 */ /* 0x0005e80000100800 */
[----:B------:R2:W-:Y:S04]  /*29a0*/  STL [R1+0xc], RZ ;  /* 0x00000cff01007387 */ /* 0x0005e80000100800 */
[----:B------:R2:W-:Y:S04]  /*29b0*/  STL [R1+0x8], RZ ;  /* 0x000008ff01007387 */ /* 0x0005e80000100800 */
[----:B------:R2:W-:Y:S04]  /*29c0*/  STL [R1+0x4], RZ ;  /* 0x000004ff01007387 */ /* 0x0005e80000100800 */
[----:B------:R2:W-:Y:S01]  /*29d0*/  STL [R1], RZ ;  /* 0x000000ff01007387 */ /* 0x0005e20000100800 */
[----:B------:R-:W-:Y:S01]  /*29e0*/  QGMMA.64x256x32.F32.E4M3.E4M3 R24, gdesc[UR8], R24, gsb0 ;  /* 0x03e00000081879f3 */ /* 0x000fe20008000818 */
[----:B------:R-:W-:Y:S05]  /*29f0*/  @!P0 BRA `(.L_x_26) ;  /* 0x0000000800808947 */ /* 0x000fea0003800000 */
[----:B------:R-:W-:Y:S02]  /*2a00*/  WARPGROUP.DEPBAR.LE gsb0, 0x0 ;  /* 0x00008000000079c5 */ /* 0x000fe40000010000 */
[----:B------:R-:W-:-:S01]  /*2a10*/  FADD R227, RZ, R122 ;  /* 0x0000007affe37221 */ /* 0x000fc20000000000 */
[----:B------:R-:W-:Y:S01]  /*2a20*/  FADD R226, RZ, R24 ;  /* 0x00000018ffe27221 */ /* 0x000fe20000000000 */
[----:B------:R-:W-:-:S01]  /*2a30*/  FADD R225, RZ, R25 ;  /* 0x00000019ffe17221 */ /* 0x000fc20000000000 */
[----:B------:R-:W-:Y:S01]  /*2a40*/  FADD R224, RZ, R26 ;  /* 0x0000001affe07221 */ /* 0x000fe20000000000 */
[----:B------:R-:W-:-:S01]  /*2a50*/  FADD R223, RZ, R27 ;  /* 0x0000001bffdf7221 */ /* 0x000fc20000000000 */
[----:B------:R0:W-:Y:S01]  /*2a60*/  STL [R1], R227 ;  /* 0x000000e301007387 */ /* 0x0001e20000100800 */
[----:B------:R-:W-:-:S01]  /*2a70*/  FADD R222, RZ, R28 ;  /* 0x0000001cffde7221 */ /* 0x000fc20000000000 */
[----:B------:R-:W-:Y:S01]  /*2a80*/  FADD R221, RZ, R29 ;  /* 0x0000001dffdd7221 */ /* 0x000fe20000000000 */
[----:B------:R-:W-:-:S01]  /*2a90*/  FADD R220, RZ, R30 ;  /* 0x0000001effdc7221 */ /* 0x000fc20000000000 */
[----:B------:R-:W-:Y:S01]  /*2aa0*/  FADD R219, RZ, R31 ;  /* 0x0000001fffdb7221 */ /* 0x000fe20000000000 */
[----:B------:R-:W-:-:S01]  /*2ab0*/  FADD R218, RZ, R32 ;  /* 0x00000020ffda7221 */ /* 0x000fc20000000000 */
[----:B------:R-:W-:Y:S01]  /*2ac0*/  FADD R217, RZ, R33 ;  /* 0x00000021ffd97221 */ /* 0x000fe20000000000 */
[----:B------:R-:W-:-:S01]  /*2ad0*/  FADD R216, RZ, R34 ;  /* 0x00000022ffd87221 */ /* 0x000fc20000000000 */
[----:B------:R-:W-:Y:S01]  /*2ae0*/  FADD R215, RZ, R35 ;  /* 0x00000023ffd77221 */ /* 0x000fe20000000000 */
[----:B------:R-:W-:-:S01]  /*2af0*/  FADD R214, RZ, R36 ;  /* 0x00000024ffd67221 */ /* 0x000fc20000000000 */
[----:B0-----:R-:W-:Y:S01]  /*2b00*/  FADD R227, RZ, R123 ;  /* 0x0000007bffe37221 */ /* 0x001fe20000000000 */
[----:B------:R-:W-:-:S01]  /*2b10*/  FADD R213, RZ, R37 ;  /* 0x00000025ffd57221 */ /* 0x000fc20000000000 */
[----:B------:R-:W-:Y:S01]  /*2b20*/  FADD R212, RZ, R38 ;  /* 0x00000026ffd47221 */ /* 0x000fe20000000000 */
[----:B------:R-:W-:-:S01]  /*2b30*/  FADD R211, RZ, R39 ;  /* 0x00000027ffd37221 */ /* 0x000fc20000000000 */
[----:B------:R-:W-:Y:S01]  /*2b40*/  FADD R210, RZ, R40 ;  /* 0x00000028ffd27221 */ /* 0x000fe20000000000 */
[----:B------:R0:W-:Y:S01]  /*2b50*/  STL [R1+0x4], R227 ;  /* 0x000004e301007387 */ /* 0x0001e20000100800 */
        /* <DEDUP_REMOVED lines=93> */
[----:B------:R-:W-:Y:S01]  /*3130*/  UMOV UR6, URZ ;  /* 0x0000003f00067c82 */ /* 0x000fe20008000000 */
[----:B0-----:R-:W-:-:S05]  /*3140*/  FADD R227, RZ, R130 ;  /* 0x00000082ffe37221 */ /* 0x001fca0000000000 */
[----:B------:R0:W-:Y:S02]  /*3150*/  STL [R1+0x20], R227 ;  /* 0x000020e301007387 */ /* 0x0001e40000100800 */
        /* <DEDUP_REMOVED lines=42> */
.L_x_26:
[----:B------:R-:W-:-:S04]  /*3400*/  UIADD3 UR19, UR5, 0x1, URZ ;  /* 0x0000000105137890 */ /* 0x000fc8000fffe03f */
[----:B------:R-:W-:-:S04]  /*3410*/  UISETP.NE.AND UP0, UPT, UR19, 0xb, UPT ;  /* 0x0000000b1300788c */ /* 0x000fc8000bf05270 */
[----:B------:R-:W-:Y:S02]  /*3420*/  USEL UR8, URZ, 0x1, UP0 ;  /* 0x000000013f087887 */ /* 0x000fe40008000000 */
[----:B------:R-:W-:Y:S02]  /*3430*/  USEL UR19, UR19, URZ, UP0 ;  /* 0x0000003f13137287 */ /* 0x000fe40008000000 */
[----:B------:R-:W-:-:S06]  /*3440*/  ULOP3.LUT UR8, UR4, UR8, URZ, 0x3c, !UPT ;  /* 0x0000000804087292 */ /* 0x000fcc000f8e3c3f */
[----:B0-----:R-:W-:Y:S01]  /*3450*/  IMAD.U32 R227, RZ, RZ, UR8 ;  /* 0x00000008ffe37e24 */ /* 0x001fe2000f8e00ff */
[----:B------:R-:W-:-:S06]  /*3460*/  UMOV UR8, 0x1 ;  /* 0x0000000100087882 */ /* 0x000fcc0000000000 */
.L_x_21:
[----:B------:R-:W-:-:S06]  /*3470*/  UISETP.GE.AND UP0, UPT, UR16, 0x1, UPT ;  /* 0x000000011000788c */ /* 0x000fcc000bf06270 */
[----:B------:R-:W-:-:S13]  /*3480*/  PLOP3.LUT P0, PT, PT, PT, UP0, 0x80, 0x0 ;  /* 0x000000000000781c */ /* 0x000fda0003f0f008 */
[----:B------:R-:W-:Y:S05]  /*3490*/  @!P0 BRA `(.L_x_27) ;  /* 0x0000001000a48947 */ /* 0x000fea0003800000 */
[----:B------:R-:W-:Y:S01]  /*34a0*/  IMAD.U32 R228, RZ, RZ, UR16 ;  /* 0x00000010ffe47e24 */ /* 0x000fe2000f8e00ff */
[----:B------:R-:W-:Y:S01]  /*34b0*/  UMOV UR26, UR5 ;  /* 0x00000005001a7c82 */ /* 0x000fe20008000000 */
[----:B------:R-:W-:-:S05]  /*34c0*/  ULDC UR32, c[0x0][0x50c] ;  /* 0x0001430000207ab9 */ /* 0x000fca0000000800 */
.L_x_35:
[----:B------:R-:W-:-:S06]  /*34d0*/  UISETP.NE.AND UP0, UPT, UR27, 0x3, UPT ;  /* 0x000000031b00788c */ /* 0x000fcc000bf05270 */
[----:B------:R-:W-:-:S13]  /*34e0*/  PLOP3.LUT P1, PT, PT, PT, UP0, 0x80, 0x0 ;  /* 0x000000000000781c */ /* 0x000fda0003f2f008 */
[----:B-1---5:R-:W-:Y:S05]  /*34f0*/  @!P1 BRA `(.L_x_28) ;  /* 0x0000000000049947 */ /* 0x022fea0003800000 */
[----:B------:R-:W-:Y:S01]  /*3500*/  BPT.TRAP 0x1 ;  /* 0x000000040000795c */ /* 0x000fe20000300000 */
.L_x_28:
[----:B------:R-:W-:Y:S01]  /*3510*/  ULEA UR9, UR19, UR12, 0x3 ;  /* 0x0000000c13097291 */ /* 0x000fe2000f8e183f */
[----:B------:R-:W-:-:S08]  /*3520*/  SHF.L.U32 R229, R227, 0x1f, RZ ;  /* 0x0000001fe3e57819 */ /* 0x000fd000000006ff */
[----:B------:R0:W1:Y:S01]  /*3530*/  SYNCS.PHASECHK.TRANS64.TRYWAIT P0, [UR9], R229 ;  /* 0x000000e5ff0075a7 */ /* 0x0000620008000149 */
[----:B------:R-:W-:Y:S05]  /*3540*/  @!P1 BRA `(.L_x_29) ;  /* 0x0000000000049947 */ /* 0x000fea0003800000 */
[----:B------:R-:W-:Y:S01]  /*3550*/  BPT.TRAP 0x1 ;  /* 0x000000040000795c */ /* 0x000fe20000300000 */
.L_x_29:
[----:B-1----:R-:W-:Y:S05]  /*3560*/  @P0 BRA `(.L_x_30) ;  /* 0x0000000000080947 */ /* 0x002fea0003800000 */
[----:B------:R-:W1:Y:S02]  /*3570*/  SYNCS.PHASECHK.TRANS64.TRYWAIT P0, [UR9], R229 ;  /* 0x000000e5ff0075a7 */ /* 0x000e640008000149 */
[----:B-1----:R-:W-:Y:S05]  /*3580*/  @!P0 BRA `(.L_x_31) ;  /* 0x000000d000e88947 */ /* 0x002fea0003800000 */
.L_x_30:
[----:B------:R-:W-:Y:S01]  /*3590*/  UIADD3 UR9, UR12, 0x180, URZ ;  /* 0x000001800c097890 */ /* 0x000fe2000fffe03f */
[----:B------:R-:W-:Y:S01]  /*35a0*/  WARPGROUP.ARRIVE ;  /* 0x00000000000079c5 */ /* 0x000fe20000000000 */
[----:B------:R-:W-:Y:S02]  /*35b0*/  UIADD3 UR10, UR12, 0xb180, URZ ;  /* 0x0000b1800c0a7890 */ /* 0x000fe4000fffe03f */
[----:B------:R-:W-:Y:S02]  /*35c0*/  UISETP.NE.AND UP0, UPT, UR7, URZ, UPT ;  /* 0x0000003f0700728c */ /* 0x000fe4000bf05270 */
[----:B------:R-:W-:Y:S02]  /*35d0*/  USHF.R.U32.HI UR9, URZ, 0x4, UR9 ;  /* 0x000000043f097899 */ /* 0x000fe40008011609 */
[----:B------:R-:W-:Y:S02]  /*35e0*/  USHF.R.U32.HI UR10, URZ, 0x4, UR10 ;  /* 0x000000043f0a7899 */ /* 0x000fe4000801160a */
[----:B------:R-:W-:-:S02]  /*35f0*/  USEL UR8, UR8, URZ, !UP0 ;  /* 0x0000003f08087287 */ /* 0x000fc4000c000000 */
[----:B------:R-:W-:Y:S02]  /*3600*/  ULOP3.LUT UR9, UR9, 0x3fff, URZ, 0xc0, !UPT ;  /* 0x00003fff09097892 */ /* 0x000fe4000f8ec03f */
[----:B------:R-:W-:Y:S02]  /*3610*/  ULOP3.LUT UR10, UR10, 0x3fff, URZ, 0xc0, !UPT ;  /* 0x00003fff0a0a7892 */ /* 0x000fe4000f8ec03f */
[----:B------:R-:W-:Y:S02]  /*3620*/  UISETP.NE.U32.AND UP0, UPT, UR8, URZ, UPT ;  /* 0x0000003f0800728c */ /* 0x000fe4000bf05070 */
[----:B------:R-:W-:Y:S02]  /*3630*/  ULOP3.LUT UR8, UR9, 0x10000, URZ, 0xfc, !UPT ;  /* 0x0001000009087892 */ /* 0x000fe4000f8efc3f */
[----:B------:R-:W-:Y:S02]  /*3640*/  ULOP3.LUT UR10, UR10, 0x10000, URZ, 0xfc, !UPT ;  /* 0x000100000a0a7892 */ /* 0x000fe4000f8efc3f */
[----:B------:R-:W-:-:S02]  /*3650*/  ULEA UR8, UR19, UR8, 0x8 ;  /* 0x0000000813087291 */ /* 0x000fc4000f8e403f */
[----:B------:R-:W-:Y:S01]  /*3660*/  ULEA UR10, UR19, UR10, 0xa ;  /* 0x0000000a130a7291 */ /* 0x000fe2000f8e503f */
[----:B------:R-:W-:Y:S01]  /*3670*/  UMOV UR9, 0x80000020 ;  /* 0x8000002000097882 */ /* 0x000fe20000000000 */
[----:B------:R-:W-:Y:S01]  /*3680*/  UMOV UR11, 0x80000020 ;  /* 0x80000020000b7882 */ /* 0x000fe20000000000 */
[----:B------:R-:W-:-:S06]  /*3690*/  UIADD3 UR6, UR6, 0x2, URZ ;  /* 0x0000000206067890 */ /* 0x000fcc000fffe03f */
[----:B------:R-:W-:Y:S01]  /*36a0*/  QGMMA.64x256x32.F32.E4M3.E4M3 R24, gdesc[UR8], R24, UP0 ;  /* 0x03e00000081879f3 */ /* 0x000fe2000bf00818 */
[----:B------:R-:W-:Y:S02]  /*36b0*/  UIADD3 UR8, UR8, 0x2, URZ ;  /* 0x0000000208087890 */ /* 0x000fe4000fffe03f */
[----:B------:R-:W-:Y:S01]  /*36c0*/  UIADD3 UR10, UR10, 0x2, URZ ;  /* 0x000000020a0a7890 */ /* 0x000fe2000fffe03f */
[----:B------:R-:W-:Y:S01]  /*36d0*/  UMOV UR9, 0x80000020 ;  /* 0x8000002000097882 */ /* 0x000fe20000000000 */
[----:B------:R-:W-:Y:S01]  /*36e0*/  UMOV UR11, 0x80000020 ;  /* 0x80000020000b7882 */ /* 0x000fe20000000000 */
[----:B------:R-:W-:-:S04]  /*36f0*/  UISETP.NE.AND UP0, UPT, UR6, UR32, UPT ;  /* 0x000000200600728c */ /* 0x000fc8000bf05270 */
[----:B------:R-:W-:-:S06]  /*3700*/  USEL UR7, URZ, 0x1, UP0 ;  /* 0x000000013f077887 */ /* 0x000fcc0008000000 */
[----:B------:R-:W-:-:S12]  /*3710*/  ISETP.NE.AND P0, PT, RZ, UR7, PT ;  /* 0x00000007ff007c0c */ /* 0x000fd8000bf05270 */
[----:B------:R-:W-:Y:S03]  /*3720*/  QGMMA.64x256x32.F32.E4M3.E4M3 R24, gdesc[UR8], R24, gsb0 ;  /* 0x03e00000081879f3 */ /* 0x000fe60008000818 */
[----:B------:R-:W-:Y:S02]  /*3730*/  WARPGROUP.DEPBAR.LE gsb0, 0x1 ;  /* 0x00008000000079c5 */ /* 0x000fe40000010100 */
[----:B------:R-:W-:Y:S05]  /*3740*/  @!P0 BRA `(.L_x_32) ;  /* 0x0000000c00808947 */ /* 0x000fea0003800000 */
[----:B------:R-:W-:Y:S02]  /*3750*/  WARPGROUP.DEPBAR.LE gsb0, 0x0 ;  /* 0x00008000000079c5 */ /* 0x000fe40000010000 */
[----:B------:R-:W-:-:S01]  /*3760*/  FADD R226, R24, R226 ;  /* 0x000000e218e27221 */ /* 0x000fc20000000000 */
[----:B------:R-:W-:Y:S01]  /*3770*/  FADD R225, R25, R225 ;  /* 0x000000e119e17221 */ /* 0x000fe20000000000 */
[----:B------:R1:W-:Y:S01]  /*3780*/  STL [R1+0xa4], R227 ;  /* 0x0000a4e301007387 */ /* 0x0003e20000100800 */
[----:B------:R-:W-:-:S01]  /*3790*/  FADD R224, R26, R224 ;  /* 0x000000e01ae07221 */ /* 0x000fc20000000000 */
[----:B------:R-:W-:Y:S01]  /*37a0*/  FADD R223, R27, R223 ;  /* 0x000000df1bdf7221 */ /* 0x000fe20000000000 */
[----:B------:R-:W-:-:S01]  /*37b0*/  FADD R222, R28, R222 ;  /* 0x000000de1cde7221 */ /* 0x000fc20000000000 */
[----:B------:R-:W-:Y:S01]  /*37c0*/  FADD R221, R29, R221 ;  /* 0x000000dd1ddd7221 */ /* 0x000fe20000000000 */
[----:B-1----:R-:W3:Y:S04]  /*37d0*/  LDL.LU R227, [R1+0x30] ;  /* 0x0000300001e37983 */ /* 0x002ee80000300800 */
[----:B------:R1:W-:Y:S01]  /*37e0*/  STL [R1+0xa8], R226 ;  /* 0x0000a8e201007387 */ /* 0x0003e20000100800 */
[----:B------:R-:W-:-:S01]  /*37f0*/  FADD R220, R30, R220 ;  /* 0x000000dc1edc7221 */ /* 0x000fc20000000000 */
[----:B------:R-:W-:-:S02]  /*3800*/  FADD R219, R31, R219 ;  /* 0x000000db1fdb7221 */ /* 0x000fc40000000000 */
[----:B-1----:R-:W4:Y:S04]  /*3810*/  LDL.LU R226, [R1+0x2c] ;  /* 0x00002c0001e27983 */ /* 0x002f280000300800 */
[----:B------:R1:W-:Y:S01]  /*3820*/  STL [R1+0xac], R225 ;  /* 0x0000ace101007387 */ /* 0x0003e20000100800 */
[----:B------:R-:W-:-:S03]  /*3830*/  FADD R218, R32, R218 ;  /* 0x000000da20da7221 */ /* 0x000fc60000000000 */
[----:B-1----:R-:W2:Y:S04]  /*3840*/  LDL.LU R225, [R1+0x28] ;  /* 0x0000280001e17983 */ /* 0x002ea80000300800 */
        /* <DEDUP_REMOVED lines=9> */
[----:B------:R1:W-:Y:S04]  /*38e0*/  STL [R1+0xbc], R221 ;  /* 0x0000bcdd01007387 */ /* 0x0003e80000100800 */
        /* <DEDUP_REMOVED lines=12> */
[----:B-1----:R-:W2:Y:S01]  /*39b0*/  LDL.LU R215, [R1] ;  /* 0x0000000001d77983 */ /* 0x002ea20000300800 */
[----:B------:R-:W-:-:S01]  /*39c0*/  FADD R214, R36, R214 ;  /* 0x000000d624d67221 */ /* 0x000fc20000000000 */
[----:B------:R-:W-:Y:S01]  /*39d0*/  FADD R213, R37, R213 ;  /* 0x000000d525d57221 */ /* 0x000fe20000000000 */
[----:B------:R-:W-:-:S01]  /*39e0*/  FADD R212, R38, R212 ;  /* 0x000000d426d47221 */ /* 0x000fc20000000000 */
[----:B------:R-:W-:Y:S01]  /*39f0*/  FADD R211, R39, R211 ;  /* 0x000000d327d37221 */ /* 0x000fe20000000000 */
[----:B------:R-:W-:-:S01]  /*3a00*/  FADD R210, R40, R210 ;  /* 0x000000d228d27221 */ /* 0x000fc20000000000 */
[----:B------:R-:W-:Y:S01]  /*3a10*/  STL [R1+0xd8], R214 ;  /* 0x0000d8d601007387 */ /* 0x000fe20000100800 */
        /* <DEDUP_REMOVED lines=11> */
[----:B------:R1:W-:Y:S01]  /*3ad0*/  STL [R1+0xe4], R211 ;  /* 0x0000e4d301007387 */ /* 0x0003e20000100800 */
[----:B------:R-:W-:-:S01]  /*3ae0*/  FADD R200, R50, R200 ;  /* 0x000000c832c87221 */ /* 0x000fc20000000000 */
[----:B------:R-:W-:Y:S01]  /*3af0*/  FADD R199, R51, R199 ;  /* 0x000000c733c77221 */ /* 0x000fe20000000000 */
        /* <DEDUP_REMOVED lines=69> */
[----:B-----5:R-:W-:Y:S01]  /*3f50*/  FADD R0, R121, R0 ;  /* 0x0000000079007221 */ /* 0x020fe20000000000 */
[----:B---3--:R-:W-:-:S01]  /*3f60*/  FADD R227, R134, R227 ;  /* 0x000000e386e37221 */ /* 0x008fc20000000000 */
[----:B----4-:R-:W-:Y:S01]  /*3f70*/  FADD R226, R133, R226 ;  /* 0x000000e285e27221 */ /* 0x010fe20000000000 */
[----:B--2---:R-:W-:-:S01]  /*3f80*/  FADD R225, R132, R225 ;  /* 0x000000e184e17221 */ /* 0x004fc20000000000 */
        /* <DEDUP_REMOVED lines=9> */
[----:B------:R-:W-:-:S05]  /*4020*/  FADD R215, R122, R215 ;  /* 0x000000d77ad77221 */ /* 0x000fca0000000000 */
[----:B------:R2:W-:Y:S04]  /*4030*/  STL [R1], R215 ;  /* 0x000000d701007387 */ /* 0x0005e80000100800 */
[----:B------:R3:W-:Y:S04]  /*4040*/  STL [R1+0x4], R216 ;  /* 0x000004d801007387 */ /* 0x0007e80000100800 */
        /* <DEDUP_REMOVED lines=8> */
[----:B-1----:R-:W4:Y:S04]  /*40d0*/  LDL.LU R211, [R1+0x34] ;  /* 0x0000340001d37983 */ /* 0x002f280000300800 */
[----:B------:R1:W-:Y:S04]  /*40e0*/  STL [R1+0x28], R225 ;  /* 0x000028e101007387 */ /* 0x0003e80000100800 */
[----:B------:R-:W4:Y:S04]  /*40f0*/  LDL.LU R212, [R1+0x38] ;  /* 0x0000380001d47983 */ /* 0x000f280000300800 */
[----:B------:R1:W-:Y:S04]  /*4100*/  STL [R1+0x2c], R226 ;  /* 0x00002ce201007387 */ /* 0x0003e80000100800 */
[----:B------:R-:W4:Y:S04]  /*4110*/  LDL.LU R213, [R1+0x3c] ;  /* 0x00003c0001d57983 */ /* 0x000f280000300800 */
[----:B------:R1:W-:Y:S04]  /*4120*/  STL [R1+0x30], R227 ;  /* 0x000030e301007387 */ /* 0x0003e80000100800 */
[----:B------:R-:W4:Y:S04]  /*4130*/  LDL.LU R214, [R1+0x40] ;  /* 0x0000400001d67983 */ /* 0x000f280000300800 */
[----:B--2---:R-:W2:Y:S04]  /*4140*/  LDL.LU R215, [R1+0x44] ;  /* 0x0000440001d77983 */ /* 0x004ea80000300800 */
[----:B---3--:R-:W3:Y:S04]  /*4150*/  LDL.LU R216, [R1+0x48] ;  /* 0x0000480001d87983 */ /* 0x008ee80000300800 */
[----:B----4-:R-:W4:Y:S04]  /*4160*/  LDL.LU R217, [R1+0x4c] ;  /* 0x00004c0001d97983 */ /* 0x010f280000300800 */
[----:B0-----:R-:W4:Y:S04]  /*4170*/  LDL.LU R218, [R1+0x50] ;  /* 0x0000500001da7983 */ /* 0x001f280000300800 */
[----:B------:R-:W4:Y:S04]  /*4180*/  LDL.LU R219, [R1+0x54] ;  /* 0x0000540001db7983 */ /* 0x000f280000300800 */
[----:B------:R-:W4:Y:S04]  /*4190*/  LDL.LU R220, [R1+0x58] ;  /* 0x0000580001dc7983 */ /* 0x000f280000300800 */
[----:B------:R-:W4:Y:S04]  /*41a0*/  LDL.LU R221, [R1+0x5c] ;  /* 0x00005c0001dd7983 */ /* 0x000f280000300800 */
[----:B------:R-:W4:Y:S04]  /*41b0*/  LDL.LU R222, [R1+0x60] ;  /* 0x0000600001de7983 */ /* 0x000f280000300800 */
[----:B------:R-:W4:Y:S04]  /*41c0*/  LDL.LU R223, [R1+0x64] ;  /* 0x0000640001df7983 */ /* 0x000f280000300800 */
[----:B------:R-:W4:Y:S04]  /*41d0*/  LDL.LU R224, [R1+0x68] ;  /* 0x0000680001e07983 */ /* 0x000f280000300800 */
[----:B-1----:R-:W4:Y:S04]  /*41e0*/  LDL.LU R225, [R1+0x6c] ;  /* 0x00006c0001e17983 */ /* 0x002f280000300800 */
[----:B------:R-:W4:Y:S04]  /*41f0*/  LDL.LU R226, [R1+0x70] ;  /* 0x0000700001e27983 */ /* 0x000f280000300800 */
[----:B------:R-:W4:Y:S01]  /*4200*/  LDL.LU R227, [R1+0x74] ;  /* 0x0000740001e37983 */ /* 0x000f220000300800 */
[----:B------:R-:W-:-:S05]  /*4210*/  FADD R211, R135, R211 ;  /* 0x000000d387d37221 */ /* 0x000fca0000000000 */
[----:B------:R0:W-:Y:S01]  /*4220*/  STL [R1+0x34], R211 ;  /* 0x000034d301007387 */ /* 0x0001e20000100800 */
[----:B------:R-:W-:-:S03]  /*4230*/  FADD R212, R136, R212 ;  /* 0x000000d488d47221 */ /* 0x000fc60000000000 */
[----:B0-----:R1:W5:Y:S01]  /*4240*/  LDL.LU R211, [R1+0xe4] ;  /* 0x0000e40001d37983 */ /* 0x0013620000300800 */
[----:B------:R-:W-:-:S03]  /*4250*/  FADD R213, R137, R213 ;  /* 0x000000d589d57221 */ /* 0x000fc60000000000 */
[----:B------:R0:W-:Y:S01]  /*4260*/  STL [R1+0x38], R212 ;  /* 0x000038d401007387 */ /* 0x0001e20000100800 */
[----:B------:R-:W-:-:S01]  /*4270*/  FADD R214, R138, R214 ;  /* 0x000000d68ad67221 */ /* 0x000fc20000000000 */
[----:B--2---:R-:W-:Y:S02]  /*4280*/  FADD R215, R139, R215 ;  /* 0x000000d78bd77221 */ /* 0x004fe40000000000 */
[----:B0-----:R1:W5:Y:S01]  /*4290*/  LDL.LU R212, [R1+0xe0] ;  /* 0x0000e00001d47983 */ /* 0x0013620000300800 */
[----:B---3--:R-:W-:-:S03]  /*42a0*/  FADD R216, R140, R216 ;  /* 0x000000d88cd87221 */ /* 0x008fc60000000000 */
[----:B------:R0:W-:Y:S01]  /*42b0*/  STL [R1+0x3c], R213 ;  /* 0x00003cd501007387 */ /* 0x0001e20000100800 */
[----:B----4-:R-:W-:-:S03]  /*42c0*/  FADD R217, R141, R217 ;  /* 0x000000d98dd97221 */ /* 0x010fc60000000000 */
[----:B0-----:R1:W5:Y:S01]  /*42d0*/  LDL.LU R213, [R1+0xdc] ;  /* 0x0000dc0001d57983 */ /* 0x0013620000300800 */
[----:B------:R-:W-:-:S03]  /*42e0*/  FADD R218, R142, R218 ;  /* 0x000000da8eda7221 */ /* 0x000fc60000000000 */
[----:B------:R0:W-:Y:S01]  /*42f0*/  STL [R1+0x40], R214 ;  /* 0x000040d601007387 */ /* 0x0001e20000100800 */
[----:B------:R-:W-:-:S01]  /*4300*/  FADD R219, R143, R219 ;  /* 0x000000db8fdb7221 */ /* 0x000fc20000000000 */
[----:B------:R-:W-:Y:S02]  /*4310*/  FADD R220, R144, R220 ;  /* 0x000000dc90dc7221 */ /* 0x000fe40000000000 */
[----:B0-----:R1:W5:Y:S04]  /*4320*/  LDL.LU R214, [R1+0xd8] ;  /* 0x0000d80001d67983 */ /* 0x0013680000300800 */
[----:B------:R0:W-:Y:S01]  /*4330*/  STL [R1+0x44], R215 ;  /* 0x000044d701007387 */ /* 0x0001e20000100800 */
[----:B------:R-:W-:-:S01]  /*4340*/  FADD R221, R145, R221 ;  /* 0x000000dd91dd7221 */ /* 0x000fc20000000000 */
[----:B------:R-:W-:-:S02]  /*4350*/  FADD R222, R146, R222 ;  /* 0x000000de92de7221 */ /* 0x000fc40000000000 */
[----:B0-----:R1:W5:Y:S04]  /*4360*/  LDL.LU R215, [R1+0xd4] ;  /* 0x0000d40001d77983 */ /* 0x0013680000300800 */
[----:B------:R0:W-:Y:S01]  /*4370*/  STL [R1+0x48], R216 ;  /* 0x000048d801007387 */ /* 0x0001e20000100800 */
[----:B------:R-:W-:-:S03]  /*4380*/  FADD R223, R147, R223 ;  /* 0x000000df93df7221 */ /* 0x000fc60000000000 */
        /* <DEDUP_REMOVED lines=13> */
[----:B------:R0:W-:Y:S04]  /*4460*/  STL [R1+0x5c], R221 ;  /* 0x00005cdd01007387 */ /* 0x0001e80000100800 */
        /* <DEDUP_REMOVED lines=12> */
[----:B0-----:R1:W5:Y:S01]  /*4530*/  LDL.LU R227, [R1+0xa4] ;  /* 0x0000a40001e37983 */ /* 0x0013620000300800 */
[----:B------:R-:W-:-:S05]  /*4540*/  UMOV UR6, URZ ;  /* 0x0000003f00067c82 */ /* 0x000fca0008000000 */
.L_x_32:
[----:B------:R-:W-:Y:S05]  /*4550*/  @!P1 BRA `(.L_x_33) ;  /* 0x0000000000049947 */ /* 0x000fea0003800000 */
[----:B------:R-:W-:Y:S01]  /*4560*/  BPT.TRAP 0x1 ;  /* 0x000000040000795c */ /* 0x000fe20000300000 */
.L_x_33:
[----:B------:R3:W-:Y:S04]  /*4570*/  STL [R1+0xa8], R2 ;  /* 0x0000a80201007387 */ /* 0x0007e80000100800 */
[----:B---3--:R-:W3:Y:S04]  /*4580*/  LDL R2, [R1+0x78] ;  /* 0x0000780001027983 */ /* 0x008ee80000100800 */
[----:B-----5:R4:W-:Y:S04]  /*4590*/  STL [R1+0xa4], R0 ;  /* 0x0000a40001007387 */ /* 0x0209e80000100800 */
[----:B----4-:R-:W4:Y:S01]  /*45a0*/  LDL R0, [R1+0x80] ;  /* 0x0000800001007983 */ /* 0x010f220000100800 */
[----:B0-----:R-:W-:Y:S01]  /*45b0*/  IMAD.U32 R229, RZ, RZ, UR26 ;  /* 0x0000001affe57e24 */ /* 0x001fe2000f8e00ff */
[----:B---3--:R-:W-:-:S02]  /*45c0*/  ISETP.NE.AND P0, PT, R2, RZ, PT ;  /* 0x000000ff0200720c */ /* 0x008fc40003f05270 */
[----:B------:R0:W5:Y:S11]  /*45d0*/  LDL.LU R2, [R1+0xa8] ;  /* 0x0000a80001027983 */ /* 0x0001760000300800 */
[----:B------:R-:W-:-:S05]  /*45e0*/  @P0 LEA R229, R229, UR12, 0x3 ;  /* 0x0000000ce5e50c11 */ /* 0x000fca000f8e18ff */
[----:B------:R-:W-:-:S05]  /*45f0*/  @P0 VIADD R229, R229, 0x58 ;  /* 0x00000058e5e50836 */ /* 0x000fca0000000000 */
[----:B----4-:R-:W-:Y:S02]  /*4600*/  @P0 PRMT R229, R0, 0x654, R229 ;  /* 0x0000065400e50816 */ /* 0x010fe400000000e5 */
[----:B------:R0:W5:Y:S01]  /*4610*/  LDL.LU R0, [R1+0xa4] ;  /* 0x0000a40001007983 */ /* 0x0001620000300800 */
[----:B------:R-:W-:Y:S01]  /*4620*/  UISETP.GT.U32.AND UP0, UPT, UR13, 0x1, UPT ;  /* 0x000000010d00788c */ /* 0x000fe2000bf04070 */
[----:B------:R0:W-:Y:S05]  /*4630*/  @P0 SYNCS.ARRIVE.TRANS64.RED.A1T0 RZ, [R229+URZ], RZ ;  /* 0x000000ffe5ff09a7 */ /* 0x0001ea000810043f */
[----:B------:R-:W-:-:S13]  /*4640*/  PLOP3.LUT P0, PT, PT, PT, UP0, 0x80, 0x0 ;  /* 0x000000000000781c */ /* 0x000fda0003f0f008 */
[----:B0-----:R-:W-:Y:S05]  /*4650*/  @P0 BRA `(.L_x_34) ;  /* 0x0000000000040947 */ /* 0x001fea0003800000 */
[----:B------:R-:W-:Y:S01]  /*4660*/  BPT.TRAP 0x1 ;  /* 0x000000040000795c */ /* 0x000fe20000300000 */
.L_x_34:
[----:B------:R-:W-:Y:S01]  /*4670*/  UIADD3 UR19, UR19, 0x1, URZ ;  /* 0x0000000113137890 */ /* 0x000fe2000fffe03f */
[C---:B------:R-:W-:Y:S01]  /*4680*/  ISETP.GT.AND P0, PT, R228.reuse, 0x1, PT ;  /* 0x00000001e400780c */ /* 0x040fe20003f04270 */
[----:B------:R-:W-:Y:S01]  /*4690*/  UIADD3 UR26, UR26, 0x1, URZ ;  /* 0x000000011a1a7890 */ /* 0x000fe2000fffe03f */
[----:B------:R-:W-:Y:S01]  /*46a0*/  VIADD R228, R228, 0xffffffff ;  /* 0xffffffffe4e47836 */ /* 0x000fe20000000000 */
[----:B------:R-:W-:Y:S02]  /*46b0*/  UISETP.NE.AND UP0, UPT, UR19, 0xb, UPT ;  /* 0x0000000b1300788c */ /* 0x000fe4000bf05270 */
[----:B------:R-:W-:Y:S02]  /*46c0*/  UISETP.NE.AND UP1, UPT, UR26, 0xb, UPT ;  /* 0x0000000b1a00788c */ /* 0x000fe4000bf25270 */
[----:B------:R-:W-:Y:S02]  /*46d0*/  USEL UR8, URZ, 0x1, UP0 ;  /* 0x000000013f087887 */ /* 0x000fe40008000000 */
[----:B------:R-:W-:-:S02]  /*46e0*/  USEL UR19, UR19, URZ, UP0 ;  /* 0x0000003f13137287 */ /* 0x000fc40008000000 */
[----:B------:R-:W-:Y:S02]  /*46f0*/  USEL UR26, UR26, URZ, UP1 ;  /* 0x0000003f1a1a7287 */ /* 0x000fe40008800000 */
[----:B------:R-:W-:Y:S01]  /*4700*/  LOP3.LUT R227, R227, UR8, RZ, 0x3c, !PT ;  /* 0x00000008e3e37c12 */ /* 0x000fe2000f8e3cff */
[----:B------:R-:W-:Y:S01]  /*4710*/  UMOV UR8, 0x1 ;  /* 0x0000000100087882 */ /* 0x000fe20000000000 */
[----:B------:R-:W-:Y:S08]  /*4720*/  @P0 BRA `(.L_x_35) ;  /* 0xffffffec00680947 */ /* 0x000ff0000383ffff */
.L_x_27:
[----:B------:R-:W-:-:S04]  /*4730*/  UISETP.NE.AND UP0, UPT, UR6, URZ, UPT ;  /* 0x0000003f0600728c */ /* 0x000fc8000bf05270 */
[----:B------:R-:W-:-:S06]  /*4740*/  USEL UR6, URZ, 0x1, !UP0 ;  /* 0x000000013f067887 */ /* 0x000fcc000c000000 */
[----:B------:R-:W-:-:S13]  /*4750*/  ISETP.NE.AND P0, PT, RZ, UR6, PT ;  /* 0x00000006ff007c0c */ /* 0x000fda000bf05270 */
[----:B------:R-:W-:Y:S05]  /*4760*/  @!P0 BRA `(.L_x_36) ;  /* 0x0000000c00dc8947 */ /* 0x000fea0003800000 */
[----:B------:R-:W3:Y:S04]  /*4770*/  LDL.LU R227, [R1+0x74] ;  /* 0x0000740001e37983 */ /* 0x000ee80000300800 */
[----:B---3--:R0:W-:Y:S04]  /*4780*/  STL [R1+0xa4], R227 ;  /* 0x0000a4e301007387 */ /* 0x0081e80000100800 */
[----:B0-----:R-:W3:Y:S04]  /*4790*/  LDL.LU R227, [R1+0x70] ;  /* 0x0000700001e37983 */ /* 0x001ee80000300800 */
        /* <DEDUP_REMOVED lines=55> */
[----:B0-----:R-:W3:Y:S01]  /*4b10*/  LDL.LU R227, [R1] ;  /* 0x0000000001e37983 */ /* 0x001ee20000300800 */
[----:B------:R-:W-:-:S02]  /*4b20*/  WARPGROUP.DEPBAR.LE gsb0, 0x0 ;  /* 0x00008000000079c5 */ /* 0x000fc40000010000 */
[----:B------:R-:W-:Y:S01]  /*4b30*/  FADD R226, R24, R226 ;  /* 0x000000e218e27221 */ /* 0x000fe20000000000 */
        /* <DEDUP_REMOVED lines=95> */
[----:B-----5:R-:W-:Y:S01]  /*5130*/  FADD R2, R120, R2 ;  /* 0x0000000278027221 */ /* 0x020fe20000000000 */
[----:B------:R-:W-:Y:S01]  /*5140*/  FADD R0, R121, R0 ;  /* 0x0000000079007221 */ /* 0x000fe20000000000 */
[----:B---3--:R-:W-:-:S05]  /*5150*/  FADD R227, R122, R227 ;  /* 0x000000e37ae37221 */ /* 0x008fca0000000000 */
[----:B------:R0:W-:Y:S04]  /*5160*/  STL [R1], R227 ;  /* 0x000000e301007387 */ /* 0x0001e80000100800 */
[----:B0-----:R-:W3:Y:S02]  /*5170*/  LDL.LU R227, [R1+0x114] ;  /* 0x0001140001e37983 */ /* 0x001ee40000300800 */
[----:B---3--:R-:W-:-:S05]  /*5180*/  FADD R227, R123, R227 ;  /* 0x000000e37be37221 */ /* 0x008fca0000000000 */
[----:B------:R0:W-:Y:S04]  /*5190*/  STL [R1+0x4], R227 ;  /* 0x000004e301007387 */ /* 0x0001e80000100800 */
        /* <DEDUP_REMOVED lines=83> */
[----:B------:R0:W-:Y:S02]  /*56d0*/  STL [R1+0x74], R227 ;  /* 0x000074e301007387 */ /* 0x0001e40000100800 */
.L_x_36:
[----:B0-----:R-:W-:-:S04]  /*56e0*/  IMAD.U32 R227, RZ, RZ, UR31 ;  /* 0x0000001fffe37e24 */ /* 0x001fc8000f8e00ff */
[----:B------:R0:W-:Y:S01]  /*56f0*/  SYNCS.ARRIVE.TRANS64.A1T0 RZ, [R227+UR29], RZ ;  /* 0x000000ffe3ff79a7 */ /* 0x0001e2000810001d */
[----:B------:R-:W-:Y:S02]  /*5700*/  WARPGROUP.DEPBAR.LE gsb0, 0x0 ;  /* 0x00008000000079c5 */ /* 0x000fe40000010000 */
[----:B------:R-:W3:Y:S02]  /*5710*/  LDC R24, c[0x0][0x28c] ;  /* 0x0000a300ff187b82 */ /* 0x000ee40000000800 */
[----:B---3--:R-:W-:-:S13]  /*5720*/  ISETP.GE.AND P0, PT, R24, 0x1, PT ;  /* 0x000000011800780c */ /* 0x008fda0003f06270 */
[----:B0-----:R-:W-:Y:S05]  /*5730*/  @!P0 BRA `(.L_x_37) ;  /* 0x0000000000608947 */ /* 0x001fea0003800000 */
[----:B------:R-:W-:-:S06]  /*5740*/  UISETP.NE.AND UP0, UPT, UR27, 0x3, UPT ;  /* 0x000000031b00788c */ /* 0x000fcc000bf05270 */
[----:B------:R-:W-:-:S13]  /*5750*/  PLOP3.LUT P0, PT, PT, PT, UP0, 0x80, 0x0 ;  /* 0x000000000000781c */ /* 0x000fda0003f0f008 */
[----:B------:R-:W-:Y:S05]  /*5760*/  @!P0 BRA `(.L_x_38) ;  /* 0x0000000000048947 */ /* 0x000fea0003800000 */
[----:B------:R-:W-:Y:S01]  /*5770*/  BPT.TRAP 0x1 ;  /* 0x000000040000795c */ /* 0x000fe20000300000 */
.L_x_38:
[----:B-----5:R0:W-:Y:S04]  /*5780*/  STL [R1+0xa4], R0 ;  /* 0x0000a40001007387 */ /* 0x0201e80000100800 */
[----:B------:R-:W3:Y:S04]  /*5790*/  LDL R227, [R1+0x80] ;  /* 0x0000800001e37983 */ /* 0x000ee80000100800 */
[----:B0-----:R-:W4:Y:S02]  /*57a0*/  LDL R0, [R1+0x78] ;  /* 0x0000780001007983 */ /* 0x001f240000100800 */
[----:B----4-:R-:W-:-:S02]  /*57b0*/  ISETP.NE.AND P0, PT, R0, RZ, PT ;  /* 0x000000ff0000720c */ /* 0x010fc40003f05270 */
[----:B------:R0:W5:Y:S11]  /*57c0*/  LDL.LU R0, [R1+0xa4] ;  /* 0x0000a40001007983 */ /* 0x0001760000300800 */
[----:B------:R-:W-:-:S05]  /*57d0*/  VOTEU.ANY UP0, P0 ;  /* 0x00000000003f7886 */ /* 0x000fca0000000100 */
[----:B------:R-:W-:-:S06]  /*57e0*/  @UP0 UIADD3 UR6, UR16, UR5, URZ ;  /* 0x0000000510060290 */ /* 0x000fcc000fffe03f */
[----:B------:R-:W-:-:S04]  /*57f0*/  IMAD.U32 R24, RZ, RZ, UR6 ;  /* 0x00000006ff187e24 */ /* 0x000fc8000f8e00ff */
[----:B------:R-:W-:-:S04]  /*5800*/  @P0 IMAD.WIDE.U32 R24, R24, -0x45d1745d, RZ ;  /* 0xba2e8ba318180825 */ /* 0x000fc800078e00ff */
[----:B------:R-:W-:Y:S01]  /*5810*/  IMAD.U32 R27, RZ, RZ, UR6 ;  /* 0x00000006ff1b7e24 */ /* 0x000fe2000f8e00ff */
[----:B------:R-:W-:-:S05]  /*5820*/  @P0 SHF.R.U32.HI R24, RZ, 0x3, R25 ;  /* 0x00000003ff180819 */ /* 0x000fca0000011619 */
[----:B------:R-:W-:-:S05]  /*5830*/  @P0 IMAD R24, R24, -0xb, R27 ;  /* 0xfffffff518180824 */ /* 0x000fca00078e021b */
[----:B------:R-:W-:Y:S01]  /*5840*/  @P0 LEA R24, R24, UR12, 0x3 ;  /* 0x0000000c18180c11 */ /* 0x000fe2000f8e18ff */
[----:B------:R-:W-:-:S04]  /*5850*/  UISETP.GT.U32.AND UP0, UPT, UR13, 0x1, UPT ;  /* 0x000000010d00788c */ /* 0x000fc8000bf04070 */
[----:B------:R-:W-:-:S05]  /*5860*/  @P0 VIADD R24, R24, 0x58 ;  /* 0x0000005818180836 */ /* 0x000fca0000000000 */
[----:B---3--:R-:W-:-:S04]  /*5870*/  @P0 PRMT R24, R227, 0x654, R24 ;  /* 0x00000654e3180816 */ /* 0x008fc80000000018 */
[----:B------:R0:W-:Y:S01]  /*5880*/  @P0 SYNCS.ARRIVE.TRANS64.RED.A1T0 RZ, [R24+URZ], RZ ;  /* 0x000000ff18ff09a7 */ /* 0x0001e2000810043f */
[----:B------:R-:W-:-:S13]  /*5890*/  PLOP3.LUT P0, PT, PT, PT, UP0, 0x80, 0x0 ;  /* 0x000000000000781c */ /* 0x000fda0003f0f008 */
[----:B0-----:R-:W-:Y:S05]  /*58a0*/  @P0 BRA `(.L_x_37) ;  /* 0x0000000000040947 */ /* 0x001fea0003800000 */
[----:B------:R-:W-:Y:S01]  /*58b0*/  BPT.TRAP 0x1 ;  /* 0x000000040000795c */ /* 0x000fe20000300000 */
.L_x_37:
[----:B------:R-:W0:Y:S01]  /*58c0*/  S2R R25, SR_TID.X ;  /* 0x0000000000197919 */ /* 0x000e220000002100 */
[----:B------:R-:W-:Y:S01]  /*58d0*/  IMAD.U32 R24, RZ, RZ, UR30 ;  /* 0x0000001eff187e24 */ /* 0x000fe2000f8e00ff */
[----:B------:R-:W-:Y:S01]  /*58e0*/  UIADD3 UR5, UR28, UR5, URZ ;  /* 0x000000051c057290 */ /* 0x000fe2000fffe03f */
[----:B------:R-:W3:Y:S01]  /*58f0*/  LDC R35, c[0x0][0x288] ;  /* 0x0000a200ff237b82 */ /* 0x000ee20000000800 */
[----:B------:R-:W-:Y:S02]  /*5900*/  UISETP.GE.U32.AND UP1, UPT, UR28, 0xb, UPT ;  /* 0x0000000b1c00788c */ /* 0x000fe4000bf26070 */
[----:B------:R-:W-:Y:S01]  /*5910*/  SHF.L.U32 R24, R24, 0x1f, RZ ;  /* 0x0000001f18187819 */ /* 0x000fe200000006ff */
[----:B------:R-:W-:Y:S02]  /*5920*/  UISETP.GT.U32.AND UP0, UPT, UR5, 0xa, UPT ;  /* 0x0000000a0500788c */ /* 0x000fe4000bf04070 */
[----:B------:R-:W-:Y:S01]  /*5930*/  UIMAD.WIDE.U32 UR6, UR5, -0x45d1745d, URZ ;  /* 0xba2e8ba3050678a5 */ /* 0x000fe2000f8e003f */
[----:B------:R-:W4:Y:S01]  /*5940*/  SYNCS.PHASECHK.TRANS64.TRYWAIT P0, [UR17+0x8], R24 ;  /* 0x00000818ff0075a7 */ /* 0x000f220008000151 */
[----:B------:R-:W-:-:S02]  /*5950*/  UISETP.LT.U32.AND UP0, UPT, UR28, 0xb, UP0 ;  /* 0x0000000b1c00788c */ /* 0x000fc40008701070 */
[----:B------:R-:W-:Y:S02]  /*5960*/  USHF.R.U32.HI UR6, URZ, 0x3, UR7 ;  /* 0x000000033f067899 */ /* 0x000fe40008011607 */
[----:B------:R-:W-:Y:S02]  /*5970*/  USEL UR8, URZ, 0x1, !UP0 ;  /* 0x000000013f087887 */ /* 0x000fe4000c000000 */
[----:B------:R-:W-:Y:S02]  /*5980*/  UIMAD UR5, UR6, -0xb, UR5 ;  /* 0xfffffff5060578a4 */ /* 0x000fe4000f8e0205 */
[----:B------:R-:W-:-:S04]  /*5990*/  ULOP3.LUT UR4, UR4, UR8, URZ, 0x3c, !UPT ;  /* 0x0000000804047292 */ /* 0x000fc8000f8e3c3f */
[----:B------:R-:W-:Y:S01]  /*59a0*/  @UP1 ULOP3.LUT UR4, UR4, 0x1, UR6, 0x78, !UPT ;  /* 0x0000000104041892 */ /* 0x000fe2000f8e7806 */
[----:B0-----:R-:W-:-:S04]  /*59b0*/  SHF.R.S32.HI R26, RZ, 0x1f, R25 ;  /* 0x0000001fff1a7819 */ /* 0x001fc80000011419 */
[----:B------:R-:W-:-:S04]  /*59c0*/  LEA.HI R26, R26, R25, RZ, 0x7 ;  /* 0x000000191a1a7211 */ /* 0x000fc800078f38ff */
[----:B------:R-:W-:-:S05]  /*59d0*/  LOP3.LUT R26, R26, 0xffffff80, RZ, 0xc0, !PT ;  /* 0xffffff801a1a7812 */ /* 0x000fca00078ec0ff */
[----:B------:R-:W-:-:S05]  /*59e0*/  IMAD.IADD R26, R25, 0x1, -R26 ;  /* 0x00000001191a7824 */ /* 0x000fca00078e0a1a */
[----:B------:R-:W-:-:S04]  /*59f0*/  SHF.R.S32.HI R25, RZ, 0x1f, R26 ;  /* 0x0000001fff197819 */ /* 0x000fc8000001141a */
[----:B------:R-:W-:-:S04]  /*5a00*/  LEA.HI R25, R25, R26, RZ, 0x2 ;  /* 0x0000001a19197211 */ /* 0x000fc800078f10ff */
[----:B------:R-:W-:-:S05]  /*5a10*/  LOP3.LUT R25, R25, 0xfffffffc, RZ, 0xc0, !PT ;  /* 0xfffffffc19197812 */ /* 0x000fca00078ec0ff */
[----:B------:R-:W-:-:S04]  /*5a20*/  IMAD.IADD R40, R26, 0x1, -R25 ;  /* 0x000000011a287824 */ /* 0x000fc800078e0a19 */
[----:B------:R-:W-:Y:S01]  /*5a30*/  IMAD.SHL.U32 R32, R40, 0x2, RZ ;  /* 0x0000000228207824 */ /* 0x000fe200078e00ff */
[----:B---34-:R-:W-:Y:S06]  /*5a40*/  @!P0 BRA `(.L_x_39) ;  /* 0x000000ac00d88947 */ /* 0x018fec0003800000 */
.L_x_332:
[----:B-----5:R3:W-:Y:S01]  /*5a50*/  STL [R1+0xa8], R2 ;  /* 0x0000a80201007387 */ /* 0x0207e20000100800 */
[----:B------:R-:W-:Y:S01]  /*5a60*/  ULDC UR8, c[0x0][0x284] ;  /* 0x0000a10000087ab9 */ /* 0x000fe20000000800 */
[----:B------:R-:W-:Y:S01]  /*5a70*/  SHF.R.S32.HI R33, RZ, 0x1f, R32 ;  /* 0x0000001fff217819 */ /* 0x000fe20000011420 */
[----:B------:R-:W-:Y:S01]  /*5a80*/  ULDC.64 UR6, c[0x0][0x5d0] ;  /* 0x0001740000067ab9 */ /* 0x000fe20000000a00 */
[----:B---3--:R-:W3:Y:S04]  /*5a90*/  LDL.LU R2, [R1+0x90] ;  /* 0x0000900001027983 */ /* 0x008ee80000300800 */
[----:B------:R4:W-:Y:S04]  /*5aa0*/  STL [R1+0xa4], R0 ;  /* 0x0000a40001007387 */ /* 0x0009e80000100800 */
[----:B------:R-:W2:Y:S04]  /*5ab0*/  LDL R227, [R1+0x7c] ;  /* 0x00007c0001e37983 */ /* 0x000ea80000100800 */
[----:B----4-:R-:W4:Y:S01]  /*5ac0*/  LDL R0, [R1+0x8c] ;  /* 0x00008c0001007983 */ /* 0x010f220000100800 */
[----:B---3--:R-:W-:-:S03]  /*5ad0*/  IMAD.SHL.U32 R37, R2, 0x100, RZ ;  /* 0x0000010002257824 */ /* 0x008fc600078e00ff */
[----:B------:R3:W5:Y:S01]  /*5ae0*/  LDL.LU R2, [R1+0xa8] ;  /* 0x0000a80001027983 */ /* 0x0007620000300800 */
[----:B----4-:R-:W-:-:S03]  /*5af0*/  IMAD.SHL.U32 R34, R0, 0x40, RZ ;  /* 0x0000004000227824 */ /* 0x010fc600078e00ff */
[----:B------:R3:W5:Y:S02]  /*5b00*/  LDL.LU R0, [R1+0xa4] ;  /* 0x0000a40001007983 */ /* 0x0007640000300800 */
[----:B------:R-:W-:Y:S02]  /*5b10*/  ISETP.GE.AND P0, PT, R34, UR8, PT ;  /* 0x0000000822007c0c */ /* 0x000fe4000bf06270 */
[----:B--2---:R-:W-:Y:S02]  /*5b20*/  SHF.R.S32.HI R38, RZ, 0x1f, R227 ;  /* 0x0000001fff267819 */ /* 0x004fe400000114e3 */
[----:B------:R-:W-:Y:S01]  /*5b30*/  ISETP.GE.OR P0, PT, R37, R35, P0 ;  /* 0x000000232500720c */ /* 0x000fe20000706670 */
[----:B0-----:R-:W-:-:S04]  /*5b40*/  IMAD.WIDE.U32 R24, R227, UR6, R32 ;  /* 0x00000006e3187c25 */ /* 0x001fc8000f8e0020 */
[----:B------:R-:W-:Y:S01]  /*5b50*/  IMAD R26, R38, UR6, RZ ;  /* 0x00000006261a7c24 */ /* 0x000fe2000f8e02ff */
[----:B------:R-:W-:Y:S02]  /*5b60*/  SHF.R.S32.HI R36, RZ, 0x1f, R37 ;  /* 0x0000001fff247819 */ /* 0x000fe40000011425 */
[----:B------:R-:W-:Y:S01]  /*5b70*/  IADD3 R24, P1, R37, R24, RZ ;  /* 0x0000001825187210 */ /* 0x000fe20007f3e0ff */
[----:B------:R-:W-:-:S05]  /*5b80*/  IMAD R27, R227, UR7, R26 ;  /* 0x00000007e31b7c24 */ /* 0x000fca000f8e021a */
[----:B------:R-:W-:Y:S01]  /*5b90*/  IADD3.X R25, R36, R25, R27, P1, !PT ;  /* 0x0000001924197210 */ /* 0x000fe20000ffe41b */
[----:B---3--:R-:W-:Y:S06]  /*5ba0*/  @P0 BRA `(.L_x_40) ;  /* 0x0000008c00cc0947 */ /* 0x008fec0003800000 */
[----:B------:R0:W-:Y:S01]  /*5bb0*/  STL.64 [R1+0xb0], R4 ;  /* 0x0000b00401007387 */ /* 0x0001e20000100a00 */
[----:B------:R-:W2:Y:S01]  /*5bc0*/  LDC.64 R28, c[0x0][0x5c8] ;  /* 0x00017200ff1c7b82 */ /* 0x000ea20000000a00 */
[----:B------:R-:W-:Y:S02]  /*5bd0*/  ULDC.64 UR6, c[0x0][0x5c0] ;  /* 0x0001700000067ab9 */ /* 0x000fe40000000a00 */
[----:B0-----:R-:W3:Y:S04]  /*5be0*/  LDL.64 R4, [R1+0x98] ;  /* 0x0000980001047983 */ /* 0x001ee80000100a00 */
[----:B-----5:R0:W-:Y:S04]  /*5bf0*/  STL [R1+0xa8], R2 ;  /* 0x0000a80201007387 */ /* 0x0201e80000100800 */
[----:B0-----:R-:W3:Y:S04]  /*5c00*/  LDL.LU R2, [R1+0x8c] ;  /* 0x00008c0001027983 */ /* 0x001ee80000300800 */
[----:B------:R0:W-:Y:S04]  /*5c10*/  STL [R1+0xa4], R0 ;  /* 0x0000a40001007387 */ /* 0x0001e80000100800 */
[----:B0-----:R-:W4:Y:S01]  /*5c20*/  LDL R0, [R1+0x94] ;  /* 0x0000940001007983 */ /* 0x001f220000100800 */
[----:B---3--:R-:W-:-:S03]  /*5c30*/  IMAD.WIDE R30, R2, 0x40, R4 ;  /* 0x00000040021e7825 */ /* 0x008fc600078e0204 */
[----:B------:R0:W5:Y:S04]  /*5c40*/  LDL.LU.64 R4, [R1+0xb0] ;  /* 0x0000b00001047983 */ /* 0x0001680000300a00 */
[----:B------:R0:W5:Y:S01]  /*5c50*/  LDL.LU R2, [R1+0xa8] ;  /* 0x0000a80001027983 */ /* 0x0001620000300800 */
[-C--:B--2---:R-:W-:Y:S02]  /*5c60*/  IMAD R26, R31, R28.reuse, RZ ;  /* 0x0000001c1f1a7224 */ /* 0x084fe400078e02ff */
[----:B------:R-:W-:-:S04]  /*5c70*/  IMAD.WIDE.U32 R24, R30, R28, R24 ;  /* 0x0000001c1e187225 */ /* 0x000fc800078e0018 */
[----:B------:R-:W-:Y:S01]  /*5c80*/  IMAD R27, R30, R29, R26 ;  /* 0x0000001d1e1b7224 */ /* 0x000fe200078e021a */
[----:B------:R-:W-:Y:S01]  /*5c90*/  LEA R26, P0, R28, R24, 0x3 ;  /* 0x000000181c1a7211 */ /* 0x000fe200078018ff */
[----:B----4-:R-:W-:Y:S01]  /*5ca0*/  IMAD.IADD R39, R0, 0x1, -R34 ;  /* 0x0000000100277824 */ /* 0x010fe200078e0a22 */
[----:B------:R-:W-:Y:S01]  /*5cb0*/  IADD3 R24, P1, R24, UR6, RZ ;  /* 0x0000000618187c10 */ /* 0x000fe2000ff3e0ff */
[----:B------:R0:W5:Y:S01]  /*5cc0*/  LDL.LU R0, [R1+0xa4] ;  /* 0x0000a40001007983 */ /* 0x0001620000300800 */
[----:B------:R-:W-:Y:S01]  /*5cd0*/  IMAD.IADD R27, R25, 0x1, R27 ;  /* 0x00000001191b7824 */ /* 0x000fe200078e021b */
[----:B------:R-:W-:-:S04]  /*5ce0*/  IADD3 R26, P3, R26, UR6, RZ ;  /* 0x000000061a1a7c10 */ /* 0x000fc8000ff7e0ff */
[----:B------:R-:W-:Y:S01]  /*5cf0*/  LEA.HI.X R29, R28, R27, R29, 0x3, P0 ;  /* 0x0000001b1c1d7211 */ /* 0x000fe200000f1c1d */
[----:B------:R-:W-:Y:S01]  /*5d00*/  IMAD R28, R40, -0x2, R35 ;  /* 0xfffffffe281c7824 */ /* 0x000fe200078e0223 */
[----:B------:R-:W-:Y:S01]  /*5d10*/  FSETP.NEU.AND P0, PT, RZ, UR25, PT ;  /* 0x00000019ff007c0b */ /* 0x000fe2000bf0d000 */
[----:B------:R-:W-:Y:S01]  /*5d20*/  BSSY B0, `(.L_x_40) ;  /* 0x00008db000007945 */ /* 0x000fe20003800000 */
[----:B------:R-:W-:Y:S02]  /*5d30*/  IADD3.X R25, R27, UR7, RZ, P1, !PT ;  /* 0x000000071b197c10 */ /* 0x000fe40008ffe4ff */
[----:B------:R-:W-:Y:S01]  /*5d40*/  IADD3.X R27, R29, UR7, RZ, P3, !PT ;  /* 0x000000071d1b7c10 */ /* 0x000fe20009ffe4ff */
[----:B------:R-:W-:-:S08]  /*5d50*/  IMAD.IADD R34, R28, 0x1, -R37 ;  /* 0x000000011c227824 */ /* 0x000fd000078e0a25 */
[----:B0-----:R-:W-:Y:S05]  /*5d60*/  @!P0 BRA `(.L_x_41) ;  /* 0x0000006800d88947 */ /* 0x001fea0003800000 */
[----:B------:R-:W-:Y:S01]  /*5d70*/  ULDC.64 UR6, c[0x0][0x5b8] ;  /* 0x00016e0000067ab9 */ /* 0x000fe20000000a00 */
[----:B------:R-:W-:Y:S01]  /*5d80*/  ULDC.64 UR8, c[0x0][0x5a8] ;  /* 0x00016a0000087ab9 */ /* 0x000fe20000000a00 */
[----:B------:R-:W-:Y:S01]  /*5d90*/  IMAD.WIDE.U32 R32, R227, UR6, R32 ;  /* 0x00000006e3207c25 */ /* 0x000fe2000f8e0020 */
[----:B------:R-:W-:Y:S03]  /*5da0*/  BSSY B1, `(.L_x_42) ;  /* 0x0000010000017945 */ /* 0x000fe60003800000 */
[----:B------:R-:W-:Y:S01]  /*5db0*/  IMAD R28, R38, UR6, RZ ;  /* 0x00000006261c7c24 */ /* 0x000fe2000f8e02ff */
[----:B------:R-:W-:-:S03]  /*5dc0*/  IADD3 R32, P0, R37, R32, RZ ;  /* 0x0000002025207210 */ /* 0x000fc60007f1e0ff */
[----:B------:R-:W-:Y:S01]  /*5dd0*/  IMAD R29, R227, UR7, R28 ;  /* 0x00000007e31d7c24 */ /* 0x000fe2000f8e021c */
[----:B------:R-:W-:Y:S02]  /*5de0*/  ULDC.64 UR6, c[0x0][0x5b0] ;  /* 0x00016c0000067ab9 */ /* 0x000fe40000000a00 */
[----:B------:R-:W-:Y:S02]  /*5df0*/  IMAD R35, R31, UR6, RZ ;  /* 0x000000061f237c24 */ /* 0x000fe4000f8e02ff */
[----:B------:R-:W-:Y:S02]  /*5e00*/  IADD3.X R33, R36, R33, R29, P0, !PT ;  /* 0x0000002124217210 */ /* 0x000fe400007fe41d */
[----:B------:R-:W-:Y:S01]  /*5e10*/  ISETP.GE.AND P0, PT, R39, 0x1, PT ;  /* 0x000000012700780c */ /* 0x000fe20003f06270 */
[C---:B------:R-:W-:Y:S02]  /*5e20*/  IMAD R35, R30.reuse, UR7, R35 ;  /* 0x000000071e237c24 */ /* 0x040fe4000f8e0223 */
[----:B------:R-:W-:Y:S01]  /*5e30*/  IMAD.WIDE.U32 R28, R30, UR6, R32 ;  /* 0x000000061e1c7c25 */ /* 0x000fe2000f8e0020 */
[----:B------:R-:W-:-:S02]  /*5e40*/  ISETP.LT.OR P4, PT, R34, 0x1, !P0 ;  /* 0x000000012200780c */ /* 0x000fc40004781670 */
[----:B------:R-:W-:-:S04]  /*5e50*/  IADD3 R28, P1, R28, UR8, RZ ;  /* 0x000000081c1c7c10 */ /* 0x000fc8000ff3e0ff */
[--C-:B------:R-:W-:Y:S02]  /*5e60*/  IADD3.X R29, R29, UR9, R35.reuse, P1, !PT ;  /* 0x000000091d1d7c10 */ /* 0x100fe40008ffe423 */
[----:B------:R-:W-:-:S05]  /*5e70*/  PRMT R35, RZ, 0x7610, R35 ;  /* 0x00007610ff237816 */ /* 0x000fca0000000023 */
[----:B------:R-:W-:Y:S05]  /*5e80*/  @P4 BRA `(.L_x_43) ;  /* 0x0000000000044947 */ /* 0x000fea0003800000 */
[----:B------:R0:W5:Y:S02]  /*5e90*/  LDG.E.U8 R35, desc[UR22][R28.64] ;  /* 0x000000161c237981 */ /* 0x000164000c1e1100 */
.L_x_43:
[----:B------:R-:W-:Y:S05]  /*5ea0*/  BSYNC B1 ;  /* 0x0000000000017941 */ /* 0x000fea0003800000 */
.L_x_42:
[----:B-----5:R-:W-:Y:S01]  /*5eb0*/  LOP3.LUT R35, R35, 0xff, RZ, 0xc0, !PT ;  /* 0x000000ff23237812 */ /* 0x020fe200078ec0ff */
[----:B------:R-:W-:Y:S01]  /*5ec0*/  BSSY B1, `(.L_x_44) ;  /* 0x000000b000017945 */ /* 0x000fe20003800000 */
[----:B------:R-:W-:Y:S02]  /*5ed0*/  ISETP.LT.OR P3, PT, R34, 0x2, !P0 ;  /* 0x000000022200780c */ /* 0x000fe40004761670 */
[----:B------:R-:W-:-:S05]  /*5ee0*/  F2FP.F16.E4M3.UNPACK_B R35, R35 ;  /* 0x00000023ff23723e */ /* 0x000fca00020006ff */
[----:B------:R-:W-:-:S05]  /*5ef0*/  HADD2.F32 R35, -RZ, R35.H0_H0 ;  /* 0x20000023ff237230 */ /* 0x000fca0000004100 */
[----:B------:R-:W-:-:S04]  /*5f00*/  FMUL R35, R35, UR25 ;  /* 0x0000001923237c20 */ /* 0x000fc80008400000 */
[----:B------:R-:W-:-:S05]  /*5f10*/  FFMA R35, R226, UR24, R35 ;  /* 0x00000018e2237c23 */ /* 0x000fca0008000023 */
[----:B------:R-:W-:Y:S02]  /*5f20*/  F2FP.SATFINITE.E4M3.F32.PACK_AB_MERGE_C R37, RZ, R35, RZ ;  /* 0x00000023ff25723e */ /* 0x000fe400048070ff */
[----:B------:R-:W-:-:S03]  /*5f30*/  PRMT R35, RZ, 0x7610, R35 ;  /* 0x00007610ff237816 */ /* 0x000fc60000000023 */
[----:B------:R2:W-:Y:S01]  /*5f40*/  @!P4 STG.E.U8 desc[UR22][R24.64], R37 ;  /* 0x000000251800c986 */ /* 0x0005e2000c101116 */
[----:B------:R-:W-:Y:S05]  /*5f50*/  @P3 BRA `(.L_x_45) ;  /* 0x0000000000043947 */ /* 0x000fea0003800000 */
[----:B------:R3:W5:Y:S02]  /*5f60*/  LDG.E.U8 R35, desc[UR22][R28.64+0x1] ;  /* 0x000001161c237981 */ /* 0x000764000c1e1100 */
.L_x_45:
[----:B------:R-:W-:Y:S05]  /*5f70*/  BSYNC B1 ;  /* 0x0000000000017941 */ /* 0x000fea0003800000 */
.L_x_44:
[----:B-----5:R-:W-:Y:S01]  /*5f80*/  LOP3.LUT R35, R35, 0xff, RZ, 0xc0, !PT ;  /* 0x000000ff23237812 */ /* 0x020fe200078ec0ff */
[----:B------:R-:W-:Y:S01]  /*5f90*/  BSSY B1, `(.L_x_46) ;  /* 0x0000013000017945 */ /* 0x000fe20003800000 */
[----:B--2---:R-:W-:Y:S02]  /*5fa0*/  IADD3 R37, P1, R30, 0x8, RZ ;  /* 0x000000081e257810 */ /* 0x004fe40007f3e0ff */
[----:B------:R-:W-:-:S03]  /*5fb0*/  F2FP.F16.E4M3.UNPACK_B R35, R35 ;  /* 0x00000023ff23723e */ /* 0x000fc600020006ff */
[----:B------:R-:W-:Y:S01]  /*5fc0*/  IMAD.X R31, RZ, RZ, R31, P1 ;  /* 0x000000ffff1f7224 */ /* 0x000fe200008e061f */
[----:B------:R-:W-:Y:S01]  /*5fd0*/  ISETP.GE.AND P1, PT, R39, 0x9, PT ;  /* 0x000000092700780c */ /* 0x000fe20003f26270 */
[----:B------:R-:W-:Y:S02]  /*5fe0*/  HADD2.F32 R35, -RZ, R35.H0_H0 ;  /* 0x20000023ff237230 */ /* 0x000fe40000004100 */
[----:B------:R-:W-:Y:S01]  /*5ff0*/  IMAD R36, R31, UR6, RZ ;  /* 0x000000061f247c24 */ /* 0x000fe2000f8e02ff */
[----:B------:R-:W-:Y:S01]  /*6000*/  ISETP.LT.OR P5, PT, R34, 0x1, !P1 ;  /* 0x000000012200780c */ /* 0x000fe20004fa1670 */
[----:B------:R-:W-:-:S04]  /*6010*/  IMAD.WIDE.U32 R32, R37, UR6, R32 ;  /* 0x0000000625207c25 */ /* 0x000fc8000f8e0020 */
[----:B------:R-:W-:Y:S01]  /*6020*/  FMUL R30, R35, UR25 ;  /* 0x00000019231e7c20 */ /* 0x000fe20008400000 */
[----:B------:R-:W-:-:S03]  /*6030*/  IMAD R37, R37, UR7, R36 ;  /* 0x0000000725257c24 */ /* 0x000fc6000f8e0224 */
[----:B------:R-:W-:Y:S01]  /*6040*/  FFMA R225, R225, UR24, R30 ;  /* 0x00000018e1e17c23 */ /* 0x000fe2000800001e */
[----:B------:R-:W-:Y:S02]  /*6050*/  IADD3 R30, P4, R32, UR8, RZ ;  /* 0x00000008201e7c10 */ /* 0x000fe4000ff9e0ff */
[----:B------:R-:W-:Y:S02]  /*6060*/  PRMT R32, RZ, 0x7610, R32 ;  /* 0x00007610ff207816 */ /* 0x000fe40000000020 */
[----:B------:R-:W-:Y:S02]  /*6070*/  F2FP.SATFINITE.E4M3.F32.PACK_AB_MERGE_C R225, RZ, R225, RZ ;  /* 0x000000e1ffe1723e */ /* 0x000fe400048070ff */
[----:B------:R-:W-:-:S03]  /*6080*/  IADD3.X R31, R33, UR9, R37, P4, !PT ;  /* 0x00000009211f7c10 */ /* 0x000fc6000a7fe425 */
[----:B------:R2:W-:Y:S01]  /*6090*/  @!P3 STG.E.U8 desc[UR22][R24.64+0x1], R225 ;  /* 0x000001e11800b986 */ /* 0x0005e2000c101116 */
[----:B------:R-:W-:Y:S05]  /*60a0*/  @P5 BRA `(.L_x_47) ;  /* 0x0000000000045947 */ /* 0x000fea0003800000 */
[----:B------:R4:W5:Y:S02]  /*60b0*/  LDG.E.U8 R32, desc[UR22][R30.64] ;  /* 0x000000161e207981 */ /* 0x000964000c1e1100 */
.L_x_47:
[----:B------:R-:W-:Y:S05]  /*60c0*/  BSYNC B1 ;  /* 0x0000000000017941 */ /* 0x000fea0003800000 */
.L_x_46:
[----:B-----5:R-:W-:Y:S01]  /*60d0*/  LOP3.LUT R32, R32, 0xff, RZ, 0xc0, !PT ;  /* 0x000000ff20207812 */ /* 0x020fe200078ec0ff */
[----:B------:R-:W-:Y:S01]  /*60e0*/  BSSY B1, `(.L_x_48) ;  /* 0x000000b000017945 */ /* 0x000fe20003800000 */
[----:B------:R-:W-:Y:S02]  /*60f0*/  ISETP.LT.OR P3, PT, R34, 0x2, !P1 ;  /* 0x000000022200780c */ /* 0x000fe40004f61670 */
[----:B------:R-:W-:-:S05]  /*6100*/  F2FP.F16.E4M3.UNPACK_B R32, R32 ;  /* 0x00000020ff20723e */ /* 0x000fca00020006ff */
[----:B------:R-:W-:-:S05]  /*6110*/  HADD2.F32 R32, -RZ, R32.H0_H0 ;  /* 0x20000020ff207230 */ /* 0x000fca0000004100 */
[----:B------:R-:W-:Y:S01]  /*6120*/  FMUL R33, R32, UR25 ;  /* 0x0000001920217c20 */ /* 0x000fe20008400000 */
[----:B------:R-:W-:-:S03]  /*6130*/  PRMT R32, RZ, 0x7610, R32 ;  /* 0x00007610ff207816 */ /* 0x000fc60000000020 */
[----:B------:R-:W-:-:S05]  /*6140*/  FFMA R33, R224, UR24, R33 ;  /* 0x00000018e0217c23 */ /* 0x000fca0008000021 */
[----:B------:R-:W-:-:S05]  /*6150*/  F2FP.SATFINITE.E4M3.F32.PACK_AB_MERGE_C R33, RZ, R33, RZ ;  /* 0x00000021ff21723e */ /* 0x000fca00048070ff */
[----:B------:R0:W-:Y:S01]  /*6160*/  @!P5 STG.E.U8 desc[UR22][R26.64], R33 ;  /* 0x000000211a00d986 */ /* 0x0001e2000c101116 */
[----:B------:R-:W-:Y:S05]  /*6170*/  @P3 BRA `(.L_x_49) ;  /* 0x0000000000043947 */ /* 0x000fea0003800000 */
[----:B------:R0:W5:Y:S02]  /*6180*/  LDG.E.U8 R32, desc[UR22][R30.64+0x1] ;  /* 0x000001161e207981 */ /* 0x000164000c1e1100 */
.L_x_49:
[----:B------:R-:W-:Y:S05]  /*6190*/  BSYNC B1 ;  /* 0x0000000000017941 */ /* 0x000fea0003800000 */
.L_x_48:
[----:B-----5:R-:W-:Y:S01]  /*61a0*/  LOP3.LUT R32, R32, 0xff, RZ, 0xc0, !PT ;  /* 0x000000ff20207812 */ /* 0x020fe200078ec0ff */
[----:B------:R-:W-:Y:S01]  /*61b0*/  BSSY B1, `(.L_x_50) ;  /* 0x000000b000017945 */ /* 0x000fe20003800000 */
[----:B------:R-:W-:Y:S02]  /*61c0*/  ISETP.LT.OR P4, PT, R34, 0x9, !P0 ;  /* 0x000000092200780c */ /* 0x000fe40004781670 */
[----:B------:R-:W-:-:S05]  /*61d0*/  F2FP.F16.E4M3.UNPACK_B R32, R32 ;  /* 0x00000020ff20723e */ /* 0x000fca00020006ff */
[----:B------:R-:W-:-:S05]  /*61e0*/  HADD2.F32 R32, -RZ, R32.H0_H0 ;  /* 0x20000020ff207230 */ /* 0x000fca0000004100 */
[----:B------:R-:W-:-:S04]  /*61f0*/  FMUL R32, R32, UR25 ;  /* 0x0000001920207c20 */ /* 0x000fc80008400000 */
[----:B------:R-:W-:-:S05]  /*6200*/  FFMA R32, R223, UR24, R32 ;  /* 0x00000018df207c23 */ /* 0x000fca0008000020 */
[----:B0-----:R-:W-:Y:S02]  /*6210*/  F2FP.SATFINITE.E4M3.F32.PACK_AB_MERGE_C R33, RZ, R32, RZ ;  /* 0x00000020ff21723e */ /* 0x001fe400048070ff */
[----:B------:R-:W-:-:S03]  /*6220*/  PRMT R32, RZ, 0x7610, R32 ;  /* 0x00007610ff207816 */ /* 0x000fc60000000020 */
[----:B------:R0:W-:Y:S01]  /*6230*/  @!P3 STG.E.U8 desc[UR22][R26.64+0x1], R33 ;  /* 0x000001211a00b986 */ /* 0x0001e2000c101116 */
[----:B------:R-:W-:Y:S05]  /*6240*/  @P4 BRA `(.L_x_51) ;  /* 0x0000000000044947 */ /* 0x000fea0003800000 */
[----:B------:R0:W5:Y:S02]  /*6250*/  LDG.E.U8 R32, desc[UR22][R28.64+0x8] ;  /* 0x000008161c207981 */ /* 0x000164000c1e1100 */
.L_x_51:
[----:B------:R-:W-:Y:S05]  /*6260*/  BSYNC B1 ;  /* 0x0000000000017941 */ /* 0x000fea0003800000 */
.L_x_50:
[----:B-----5:R-:W-:Y:S01]  /*6270*/  LOP3.LUT R32, R32, 0xff, RZ, 0xc0, !PT ;  /* 0x000000ff20207812 */ /* 0x020fe200078ec0ff */
[----:B------:R-:W-:Y:S01]  /*6280*/  BSSY B1, `(.L_x_52) ;  /* 0x000000b000017945 */ /* 0x000fe20003800000 */
[----:B------:R-:W-:Y:S02]  /*6290*/  ISETP.LT.OR P3, PT, R34, 0xa, !P0 ;  /* 0x0000000a2200780c */ /* 0x000fe40004761670 */
[----:B------:R-:W-:-:S05]  /*62a0*/  F2FP.F16.E4M3.UNPACK_B R32, R32 ;  /* 0x00000020ff20723e */ /* 0x000fca00020006ff */
[----:B------:R-:W-:-:S05]  /*62b0*/  HADD2.F32 R32, -RZ, R32.H0_H0 ;  /* 0x20000020ff207230 */ /* 0x000fca0000004100 */
[----:B0-----:R-:W-:Y:S01]  /*62c0*/  FMUL R33, R32, UR25 ;  /* 0x0000001920217c20 */ /* 0x001fe20008400000 */
[----:B------:R-:W-:-:S03]  /*62d0*/  PRMT R32, RZ, 0x7610, R32 ;  /* 0x00007610ff207816 */ /* 0x000fc60000000020 */
[----:B------:R-:W-:-:S05]  /*62e0*/  FFMA R33, R222, UR24, R33 ;  /* 0x00000018de217c23 */ /* 0x000fca0008000021 */
[----:B------:R-:W-:-:S05]  /*62f0*/  F2FP.SATFINITE.E4M3.F32.PACK_AB_MERGE_C R33, RZ, R33, RZ ;  /* 0x00000021ff21723e */ /* 0x000fca00048070ff */
[----:B------:R0:W-:Y:S01]  /*6300*/  @!P4 STG.E.U8 desc[UR22][R24.64+0x8], R33 ;  /* 0x000008211800c986 */ /* 0x0001e2000c101116 */
[----:B------:R-:W-:Y:S05]  /*6310*/  @P3 BRA `(.L_x_53) ;  /* 0x0000000000043947 */ /* 0x000fea0003800000 */
[----:B------:R0:W5:Y:S02]  /*6320*/  LDG.E.U8 R32, desc[UR22][R28.64+0x9] ;  /* 0x000009161c207981 */ /* 0x000164000c1e1100 */
.L_x_53:
[----:B------:R-:W-:Y:S05]  /*6330*/  BSYNC B1 ;  /* 0x0000000000017941 */ /* 0x000fea0003800000 */
.L_x_52:
        /* <DEDUP_REMOVED lines=12> */
.L_x_55:
[----:B------:R-:W-:Y:S05]  /*6400*/  BSYNC B1 ;  /* 0x0000000000017941 */ /* 0x000fea0003800000 */
.L_x_54:
        /* <DEDUP_REMOVED lines=12> */
.L_x_57:
[----:B------:R-:W-:Y:S05]  /*64d0*/  BSYNC B1 ;  /* 0x0000000000017941 */ /* 0x000fea0003800000 */
.L_x_56:
        /* <DEDUP_REMOVED lines=12> */
.L_x_59:
[----:B------:R-:W-:Y:S05]  /*65a0*/  BSYNC B1 ;  /* 0x0000000000017941 */ /* 0x000fea0003800000 */
.L_x_58:
        /* <DEDUP_REMOVED lines=12> */
.L_x_61:
[----:B------:R-:W-:Y:S05]  /*6670*/  BSYNC B1 ;  /* 0x0000000000017941 */ /* 0x000fea0003800000 */
.L_x_60:
        /* <DEDUP_REMOVED lines=12> */
.L_x_63:
[----:B------:R-:W-:Y:S05]  /*6740*/  BSYNC B1 ;  /* 0x0000000000017941 */ /* 0x000fea0003800000 */
.L_x_62:
        /* <DEDUP_REMOVED lines=12> */
.L_x_65:
[----:B------:R-:W-:Y:S05]  /*6810*/  BSYNC B1 ;  /* 0x0000000000017941 */ /* 0x000fea0003800000 */
.L_x_64:
        /* <DEDUP_REMOVED lines=12> */
.L_x_67:
[----:B------:R-:W-:Y:S05]  /*68e0*/  BSYNC B1 ;  /* 0x0000000000017941 */ /* 0x000fea0003800000 */
.L_x_66:
        /* <DEDUP_REMOVED lines=12> */
.L_x_69:
[----:B------:R-:W-:Y:S05]  /*69b0*/  BSYNC B1 ;  /* 0x0000000000017941 */ /* 0x000fea0003800000 */
.L_x_68:
        /* <DEDUP_REMOVED lines=12> */
.L_x_71:
[----:B------:R-:W-:Y:S05]  /*6a80*/  BSYNC B1 ;  /* 0x0000000000017941 */ /* 0x000fea0003800000 */
.L_x_70:
        /* <DEDUP_REMOVED lines=12> */
.L_x_73:
[----:B------:R-:W-:Y:S05]  /*6b50*/  BSYNC B1 ;  /* 0x0000000000017941 */ /* 0x000fea0003800000 */
.L_x_72:
        /* <DEDUP_REMOVED lines=12> */
.L_x_75:
[----:B------:R-:W-:Y:S05]  /*6c20*/  BSYNC B1 ;  /* 0x0000000000017941 */ /* 0x000fea0003800000 */
.L_x_74:
        /* <DEDUP_REMOVED lines=12> */
.L_x_77:
[----:B------:R-:W-:Y:S05]  /*6cf0*/  BSYNC B1 ;  /* 0x0000000000017941 */ /* 0x000fea0003800000 */
.L_x_76:
        /* <DEDUP_REMOVED lines=12> */
.L_x_79:
[----:B------:R-:W-:Y:S05]  /*6dc0*/  BSYNC B1 ;  /* 0x0000000000017941 */ /* 0x000fea0003800000 */
.L_x_78:
        /* <DEDUP_REMOVED lines=12> */
.L_x_81:
[----:B------:R-:W-:Y:S05]  /*6e90*/  BSYNC B1 ;  /* 0x0000000000017941 */ /* 0x000fea0003800000 */
.L_x_80:
        /* <DEDUP_REMOVED lines=12> */
.L_x_83:
[----:B------:R-:W-:Y:S05]  /*6f60*/  BSYNC B1 ;  /* 0x0000000000017941 */ /* 0x000fea0003800000 */
.L_x_82:
        /* <DEDUP_REMOVED lines=12> */
.L_x_85:
[----:B------:R-:W-:Y:S05]  /*7030*/  BSYNC B1 ;  /* 0x0000000000017941 */ /* 0x000fea0003800000 */
.L_x_84:
        /* <DEDUP_REMOVED lines=12> */
.L_x_87:
[----:B------:R-:W-:Y:S05]  /*7100*/  BSYNC B1 ;  /* 0x0000000000017941 */ /* 0x000fea0003800000 */
.L_x_86:
        /* <DEDUP_REMOVED lines=12> */
.L_x_89:
[----:B------:R-:W-:Y:S05]  /*71d0*/  BSYNC B1 ;  /* 0x0000000000017941 */ /* 0x000fea0003800000 */
.L_x_88:
        /* <DEDUP_REMOVED lines=12> */
.L_x_91:
[----:B------:R-:W-:Y:S05]  /*72a0*/  BSYNC B1 ;  /* 0x0000000000017941 */ /* 0x000fea0003800000 */
.L_x_90:
        /* <DEDUP_REMOVED lines=12> */
.L_x_93:
[----:B------:R-:W-:Y:S05]  /*7370*/  BSYNC B1 ;  /* 0x0000000000017941 */ /* 0x000fea0003800000 */
.L_x_92:
        /* <DEDUP_REMOVED lines=12> */
.L_x_95:
[----:B------:R-:W-:Y:S05]  /*7440*/  BSYNC B1 ;  /* 0x0000000000017941 */ /* 0x000fea0003800000 */
.L_x_94:
        /* <DEDUP_REMOVED lines=12> */
.L_x_97:
[----:B------:R-:W-:Y:S05]  /*7510*/  BSYNC B1 ;  /* 0x0000000000017941 */ /* 0x000fea0003800000 */
.L_x_96:
        /* <DEDUP_REMOVED lines=12> */
.L_x_99:
[----:B------:R-:W-:Y:S05]  /*75e0*/  BSYNC B1 ;  /* 0x0000000000017941 */ /* 0x000fea0003800000 */
.L_x_98:
        /* <DEDUP_REMOVED lines=12> */
.L_x_101:
[----:B------:R-:W-:Y:S05]  /*76b0*/  BSYNC B1 ;  /* 0x0000000000017941 */ /* 0x000fea0003800000 */
.L_x_100:
        /* <DEDUP_REMOVED lines=12> */
.L_x_103:
[----:B------:R-:W-:Y:S05]  /*7780*/  BSYNC B1 ;  /* 0x0000000000017941 */ /* 0x000fea0003800000 */
.L_x_102:
        /* <DEDUP_REMOVED lines=12> */
.L_x_105:
[----:B------:R-:W-:Y:S05]  /*7850*/  BSYNC B1 ;  /* 0x0000000000017941 */ /* 0x000fea0003800000 */
.L_x_104:
        /* <DEDUP_REMOVED lines=12> */
.L_x_107:
[----:B------:R-:W-:Y:S05]  /*7920*/  BSYNC B1 ;  /* 0x0000000000017941 */ /* 0x000fea0003800000 */
.L_x_106:
        /* <DEDUP_REMOVED lines=12> */
.L_x_109:
[----:B------:R-:W-:Y:S05]  /*79f0*/  BSYNC B1 ;  /* 0x0000000000017941 */ /* 0x000fea0003800000 */
.L_x_108:
        /* <DEDUP_REMOVED lines=12> */
.L_x_111:
[----:B------:R-:W-:Y:S05]  /*7ac0*/  BSYNC B1 ;  /* 0x0000000000017941 */ /* 0x000fea0003800000 */
.L_x_110:
        /* <DEDUP_REMOVED lines=12> */
.L_x_113:
[----:B------:R-:W-:Y:S05]  /*7b90*/  BSYNC B1 ;  /* 0x0000000000017941 */ /* 0x000fea0003800000 */
.L_x_112:
        /* <DEDUP_REMOVED lines=12> */
.L_x_115:
[----:B------:R-:W-:Y:S05]  /*7c60*/  BSYNC B1 ;  /* 0x0000000000017941 */ /* 0x000fea0003800000 */
.L_x_114:
        /* <DEDUP_REMOVED lines=12> */
.L_x_117:
[----:B------:R-:W-:Y:S05]  /*7d30*/  BSYNC B1 ;  /* 0x0000000000017941 */ /* 0x000fea0003800000 */
.L_x_116:
        /* <DEDUP_REMOVED lines=12> */
.L_x_119:
[----:B------:R-:W-:Y:S05]  /*7e00*/  BSYNC B1 ;  /* 0x0000000000017941 */ /* 0x000fea0003800000 */
.L_x_118:
        /* <DEDUP_REMOVED lines=12> */
.L_x_121:
[----:B------:R-:W-:Y:S05]  /*7ed0*/  BSYNC B1 ;  /* 0x0000000000017941 */ /* 0x000fea0003800000 */
.L_x_120:
        /* <DEDUP_REMOVED lines=12> */
.L_x_123:
[----:B------:R-:W-:Y:S05]  /*7fa0*/  BSYNC B1 ;  /* 0x0000000000017941 */ /* 0x000fea0003800000 */
.L_x_122:
        /* <DEDUP_REMOVED lines=12> */
.L_x_125:
[----:B------:R-:W-:Y:S05]  /*8070*/  BSYNC B1 ;  /* 0x0000000000017941 */ /* 0x000fea0003800000 */
.L_x_124:
        /* <DEDUP_REMOVED lines=12> */
.L_x_127:
[----:B------:R-:W-:Y:S05]  /*8140*/  BSYNC B1 ;  /* 0x0000000000017941 */ /* 0x000fea0003800000 */
.L_x_126:
        /* <DEDUP_REMOVED lines=12> */
.L_x_129:
[----:B------:R-:W-:Y:S05]  /*8210*/  BSYNC B1 ;  /* 0x0000000000017941 */ /* 0x000fea0003800000 */
.L_x_128:
        /* <DEDUP_REMOVED lines=12> */
.L_x_131:
[----:B------:R-:W-:Y:S05]  /*82e0*/  BSYNC B1 ;  /* 0x0000000000017941 */ /* 0x000fea0003800000 */
.L_x_130:
        /* <DEDUP_REMOVED lines=12> */
.L_x_133:
[----:B------:R-:W-:Y:S05]  /*83b0*/  BSYNC B1 ;  /* 0x0000000000017941 */ /* 0x000fea0003800000 */
.L_x_132:
        /* <DEDUP_REMOVED lines=12> */
.L_x_135:
[----:B------:R-:W-:Y:S05]  /*8480*/  BSYNC B1 ;  /* 0x0000000000017941 */ /* 0x000fea0003800000 */
.L_x_134:
        /* <DEDUP_REMOVED lines=12> */
.L_x_137:
[----:B------:R-:W-:Y:S05]  /*8550*/  BSYNC B1 ;  /* 0x0000000000017941 */ /* 0x000fea0003800000 */
.L_x_136:
        /* <DEDUP_REMOVED lines=12> */
.L_x_139:
[----:B------:R-:W-:Y:S05]  /*8620*/  BSYNC B1 ;  /* 0x0000000000017941 */ /* 0x000fea0003800000 */
.L_x_138:
        /* <DEDUP_REMOVED lines=12> */
.L_x_141:
[----:B------:R-:W-:Y:S05]  /*86f0*/  BSYNC B1 ;  /* 0x0000000000017941 */ /* 0x000fea0003800000 */
.L_x_140:
        /* <DEDUP_REMOVED lines=12> */
.L_x_143:
[----:B------:R-:W-:Y:S05]  /*87c0*/  BSYNC B1 ;  /* 0x0000000000017941 */ /* 0x000fea0003800000 */
.L_x_142:
        /* <DEDUP_REMOVED lines=12> */
.L_x_145:
[----:B------:R-:W-:Y:S05]  /*8890*/  BSYNC B1 ;  /* 0x0000000000017941 */ /* 0x000fea0003800000 */
.L_x_144:
        /* <DEDUP_REMOVED lines=12> */
.L_x_147:
[----:B------:R-:W-:Y:S05]  /*8960*/  BSYNC B1 ;  /* 0x0000000000017941 */ /* 0x000fea0003800000 */
.L_x_146:
        /* <DEDUP_REMOVED lines=12> */
.L_x_149:
[----:B------:R-:W-:Y:S05]  /*8a30*/  BSYNC B1 ;  /* 0x0000000000017941 */ /* 0x000fea0003800000 */
.L_x_148:
        /* <DEDUP_REMOVED lines=12> */
.L_x_151:
[----:B------:R-:W-:Y:S05]  /*8b00*/  BSYNC B1 ;  /* 0x0000000000017941 */ /* 0x000fea0003800000 */
.L_x_150:
        /* <DEDUP_REMOVED lines=12> */
.L_x_153:
[----:B------:R-:W-:Y:S05]  /*8bd0*/  BSYNC B1 ;  /* 0x0000000000017941 */ /* 0x000fea0003800000 */
.L_x_152:
        /* <DEDUP_REMOVED lines=12> */
.L_x_155:
[----:B------:R-:W-:Y:S05]  /*8ca0*/  BSYNC B1 ;  /* 0x0000000000017941 */ /* 0x000fea0003800000 */
.L_x_154:
        /* <DEDUP_REMOVED lines=12> */
.L_x_157:
[----:B------:R-:W-:Y:S05]  /*8d70*/  BSYNC B1 ;  /* 0x0000000000017941 */ /* 0x000fea0003800000 */
.L_x_156:
        /* <DEDUP_REMOVED lines=12> */
.L_x_159:
[----:B------:R-:W-:Y:S05]  /*8e40*/  BSYNC B1 ;  /* 0x0000000000017941 */ /* 0x000fea0003800000 */
.L_x_158:
        /* <DEDUP_REMOVED lines=12> */
.L_x_161:
[----:B------:R-:W-:Y:S05]  /*8f10*/  BSYNC B1 ;  /* 0x0000000000017941 */ /* 0x000fea0003800000 */
.L_x_160:
        /* <DEDUP_REMOVED lines=12> */
.L_x_163:
[----:B------:R-:W-:Y:S05]  /*8fe0*/  BSYNC B1 ;  /* 0x0000000000017941 */ /* 0x000fea0003800000 */
.L_x_162:
        /* <DEDUP_REMOVED lines=12> */
.L_x_165:
[----:B------:R-:W-:Y:S05]  /*90b0*/  BSYNC B1 ;  /* 0x0000000000017941 */ /* 0x000fea0003800000 */
.L_x_164:
        /* <DEDUP_REMOVED lines=12> */
.L_x_167:
[----:B------:R-:W-:Y:S05]  /*9180*/  BSYNC B1 ;  /* 0x0000000000017941 */ /* 0x000fea0003800000 */
.L_x_166:
        /* <DEDUP_REMOVED lines=12> */
.L_x_169:
[----:B------:R-:W-:Y:S05]  /*9250*/  BSYNC B1 ;  /* 0x0000000000017941 */ /* 0x000fea0003800000 */
.L_x_168:
        /* <DEDUP_REMOVED lines=12> */
.L_x_171:
[----:B------:R-:W-:Y:S05]  /*9320*/  BSYNC B1 ;  /* 0x0000000000017941 */ /* 0x000fea0003800000 */
.L_x_170:
        /* <DEDUP_REMOVED lines=12> */
.L_x_173:
[----:B------:R-:W-:Y:S05]  /*93f0*/  BSYNC B1 ;  /* 0x0000000000017941 */ /* 0x000fea0003800000 */
.L_x_172:
        /* <DEDUP_REMOVED lines=12> */
.L_x_175:
[----:B------:R-:W-:Y:S05]  /*94c0*/  BSYNC B1 ;  /* 0x0000000000017941 */ /* 0x000fea0003800000 */
.L_x_174:
        /* <DEDUP_REMOVED lines=12> */
.L_x_177:
[----:B------:R-:W-:Y:S05]  /*9590*/  BSYNC B1 ;  /* 0x0000000000017941 */ /* 0x000fea0003800000 */
.L_x_176:
        /* <DEDUP_REMOVED lines=12> */
.L_x_179:
[----:B------:R-:W-:Y:S05]  /*9660*/  BSYNC B1 ;  /* 0x0000000000017941 */ /* 0x000fea0003800000 */
.L_x_178:
        /* <DEDUP_REMOVED lines=12> */
.L_x_181:
[----:B------:R-:W-:Y:S05]  /*9730*/  BSYNC B1 ;  /* 0x0000000000017941 */ /* 0x000fea0003800000 */
.L_x_180:
        /* <DEDUP_REMOVED lines=12> */
.L_x_183:
[----:B------:R-:W-:Y:S05]  /*9800*/  BSYNC B1 ;  /* 0x0000000000017941 */ /* 0x000fea0003800000 */
.L_x_182:
        /* <DEDUP_REMOVED lines=12> */
.L_x_185:
[----:B------:R-:W-:Y:S05]  /*98d0*/  BSYNC B1 ;  /* 0x0000000000017941 */ /* 0x000fea0003800000 */
.L_x_184:
        /* <DEDUP_REMOVED lines=12> */
.L_x_187:
[----:B------:R-:W-:Y:S05]  /*99a0*/  BSYNC B1 ;  /* 0x0000000000017941 */ /* 0x000fea0003800000 */
.L_x_186:
        /* <DEDUP_REMOVED lines=12> */
.L_x_189:
[----:B------:R-:W-:Y:S05]  /*9a70*/  BSYNC B1 ;  /* 0x0000000000017941 */ /* 0x000fea0003800000 */
.L_x_188:
        /* <DEDUP_REMOVED lines=12> */
.L_x_191:
[----:B------:R-:W-:Y:S05]  /*9b40*/  BSYNC B1 ;  /* 0x0000000000017941 */ /* 0x000fea0003800000 */
.L_x_190:
        /* <DEDUP_REMOVED lines=12> */
.L_x_193:
[----:B------:R-:W-:Y:S05]  /*9c10*/  BSYNC B1 ;  /* 0x0000000000017941 */ /* 0x000fea0003800000 */
.L_x_192:
[----:B-----5:R-:W-:Y:S01]  /*9c20*/  LOP3.LUT R32, R32, 0xff, RZ, 0xc0, !PT ;  /* 0x000000ff20207812 */ /* 0x020fe200078ec0ff */
[----:B------:R-:W-:Y:S01]  /*9c30*/  BSSY B1, `(.L_x_194) ;  /* 0x000000b000017945 */ /* 0x000fe20003800000 */
[----:B------:R-:W-:Y:S02]  /*9c40*/  ISETP.LT.OR P4, PT, R34, 0x99, !P0 ;  /* 0x000000992200780c */ /* 0x000fe40004781670 */
[----:B------:R-:W-:-:S05]  /*9c50*/  F2FP.F16.E4M3.UNPACK_B R32, R32 ;  /* 0x00000020ff20723e */ /* 0x000fca00020006ff */
[----:B------:R-:W-:-:S05]  /*9c60*/  HADD2.F32 R32, -RZ, R32.H0_H0 ;  /* 0x20000020ff207230 */ /* 0x000fca0000004100 */
[----:B------:R-:W-:-:S04]  /*9c70*/  FMUL R32, R32, UR25 ;  /* 0x0000001920207c20 */ /* 0x000fc80008400000 */
[----:B------:R-:W-:Y:S01]  /*9c80*/  FFMA R32, R23, UR24, R32 ;  /* 0x0000001817207c23 */ /* 0x000fe20008000020 */
[----:B------:R-:W-:-:S04]  /*9c90*/  PRMT R23, RZ, 0x7610, R23 ;  /* 0x00007610ff177816 */ /* 0x000fc80000000017 */
[----:B0-----:R-:W-:-:S05]  /*9ca0*/  F2FP.SATFINITE.E4M3.F32.PACK_AB_MERGE_C R33, RZ, R32, RZ ;  /* 0x00000020ff21723e */ /* 0x001fca00048070ff */
[----:B------:R0:W-:Y:S01]  /*9cb0*/  @!P3 STG.E.U8 desc[UR22][R26.64+0x91], R33 ;  /* 0x000091211a00b986 */ /* 0x0001e2000c101116 */
[----:B------:R-:W-:Y:S05]  /*9cc0*/  @P4 BRA `(.L_x_195) ;  /* 0x0000000000044947 */ /* 0x000fea0003800000 */
[----:B------:R0:W5:Y:S02]  /*9cd0*/  LDG.E.U8 R23, desc[UR22][R28.64+0x98] ;  /* 0x000098161c177981 */ /* 0x000164000c1e1100 */
.L_x_195:
[----:B------:R-:W-:Y:S05]  /*9ce0*/  BSYNC B1 ;  /* 0x0000000000017941 */ /* 0x000fea0003800000 */
.L_x_194:
        /* <DEDUP_REMOVED lines=8> */
[----:B------:R-:W-:-:S05]  /*9d70*/  F2FP.SATFINITE.E4M3.F32.PACK_AB_MERGE_C R23, RZ, R23, RZ ;  /* 0x00000017ff17723e */ /* 0x000fca00048070ff */
[----:B------:R0:W-:Y:S01]  /*9d80*/  @!P4 STG.E.U8 desc[UR22][R24.64+0x98], R23 ;  /* 0x000098171800c986 */ /* 0x0001e2000c101116 */
[----:B------:R-:W-:Y:S05]  /*9d90*/  @P3 BRA `(.L_x_197) ;  /* 0x0000000000043947 */ /* 0x000fea0003800000 */
[----:B------:R0:W5:Y:S02]  /*9da0*/  LDG.E.U8 R22, desc[UR22][R28.64+0x99] ;  /* 0x000099161c167981 */ /* 0x000164000c1e1100 */
.L_x_197:
[----:B------:R-:W-:Y:S05]  /*9db0*/  BSYNC B1 ;  /* 0x0000000000017941 */ /* 0x000fea0003800000 */
.L_x_196:
        /* <DEDUP_REMOVED lines=12> */
.L_x_199:
[----:B------:R-:W-:Y:S05]  /*9e80*/  BSYNC B1 ;  /* 0x0000000000017941 */ /* 0x000fea0003800000 */
.L_x_198:
        /* <DEDUP_REMOVED lines=12> */
.L_x_201:
[----:B------:R-:W-:Y:S05]  /*9f50*/  BSYNC B1 ;  /* 0x0000000000017941 */ /* 0x000fea0003800000 */
.L_x_200:
        /* <DEDUP_REMOVED lines=12> */
.L_x_203:
[----:B------:R-:W-:Y:S05]  /*a020*/  BSYNC B1 ;  /* 0x0000000000017941 */ /* 0x000fea0003800000 */
.L_x_202:
        /* <DEDUP_REMOVED lines=12> */
.L_x_205:
[----:B------:R-:W-:Y:S05]  /*a0f0*/  BSYNC B1 ;  /* 0x0000000000017941 */ /* 0x000fea0003800000 */
.L_x_204:
        /* <DEDUP_REMOVED lines=12> */
.L_x_207:
[----:B------:R-:W-:Y:S05]  /*a1c0*/  BSYNC B1 ;  /* 0x0000000000017941 */ /* 0x000fea0003800000 */
.L_x_206:
        /* <DEDUP_REMOVED lines=12> */
.L_x_209:
[----:B------:R-:W-:Y:S05]  /*a290*/  BSYNC B1 ;  /* 0x0000000000017941 */ /* 0x000fea0003800000 */
.L_x_208:
        /* <DEDUP_REMOVED lines=12> */
.L_x_211:
[----:B------:R-:W-:Y:S05]  /*a360*/  BSYNC B1 ;  /* 0x0000000000017941 */ /* 0x000fea0003800000 */
.L_x_210:
        /* <DEDUP_REMOVED lines=12> */
.L_x_213:
[----:B------:R-:W-:Y:S05]  /*a430*/  BSYNC B1 ;  /* 0x0000000000017941 */ /* 0x000fea0003800000 */
.L_x_212:
        /* <DEDUP_REMOVED lines=12> */
.L_x_215:
[----:B------:R-:W-:Y:S05]  /*a500*/  BSYNC B1 ;  /* 0x0000000000017941 */ /* 0x000fea0003800000 */
.L_x_214:
        /* <DEDUP_REMOVED lines=12> */
.L_x_217:
[----:B------:R-:W-:Y:S05]  /*a5d0*/  BSYNC B1 ;  /* 0x0000000000017941 */ /* 0x000fea0003800000 */
.L_x_216:
        /* <DEDUP_REMOVED lines=12> */
.L_x_219:
[----:B------:R-:W-:Y:S05]  /*a6a0*/  BSYNC B1 ;  /* 0x0000000000017941 */ /* 0x000fea0003800000 */
.L_x_218:
        /* <DEDUP_REMOVED lines=12> */
.L_x_221:
[----:B------:R-:W-:Y:S05]  /*a770*/  BSYNC B1 ;  /* 0x0000000000017941 */ /* 0x000fea0003800000 */
.L_x_220:
        /* <DEDUP_REMOVED lines=12> */
.L_x_223:
[----:B------:R-:W-:Y:S05]  /*a840*/  BSYNC B1 ;  /* 0x0000000000017941 */ /* 0x000fea0003800000 */
.L_x_222:
        /* <DEDUP_REMOVED lines=12> */
.L_x_225:
[----:B------:R-:W-:Y:S05]  /*a910*/  BSYNC B1 ;  /* 0x0000000000017941 */ /* 0x000fea0003800000 */
.L_x_224:
        /* <DEDUP_REMOVED lines=12> */
.L_x_227:
[----:B------:R-:W-:Y:S05]  /*a9e0*/  BSYNC B1 ;  /* 0x0000000000017941 */ /* 0x000fea0003800000 */
.L_x_226:
        /* <DEDUP_REMOVED lines=12> */
.L_x_229:
[----:B------:R-:W-:Y:S05]  /*aab0*/  BSYNC B1 ;  /* 0x0000000000017941 */ /* 0x000fea0003800000 */
.L_x_228:
        /* <DEDUP_REMOVED lines=12> */
.L_x_231:
[----:B------:R-:W-:Y:S05]  /*ab80*/  BSYNC B1 ;  /* 0x0000000000017941 */ /* 0x000fea0003800000 */
.L_x_230:
        /* <DEDUP_REMOVED lines=12> */
.L_x_233:
[----:B------:R-:W-:Y:S05]  /*ac50*/  BSYNC B1 ;  /* 0x0000000000017941 */ /* 0x000fea0003800000 */
.L_x_232:
        /* <DEDUP_REMOVED lines=12> */
.L_x_235:
[----:B------:R-:W-:Y:S05]  /*ad20*/  BSYNC B1 ;  /* 0x0000000000017941 */ /* 0x000fea0003800000 */
.L_x_234:
        /* <DEDUP_REMOVED lines=12> */
.L_x_237:
[----:B------:R-:W-:Y:S05]  /*adf0*/  BSYNC B1 ;  /* 0x0000000000017941 */ /* 0x000fea0003800000 */
.L_x_236:
[----:B-----5:R-:W-:Y:S01]  /*ae00*/  LOP3.LUT R2, R2, 0xff, RZ, 0xc0, !PT ;  /* 0x000000ff02027812 */ /* 0x020fe200078ec0ff */
[----:B------:R-:W-:Y:S01]  /*ae10*/  BSSY B1, `(.L_x_238) ;  /* 0x000000b000017945 */ /* 0x000fe20003800000 */
[----:B------:R-:W-:Y:S02]  /*ae20*/  ISETP.LT.OR P4, PT, R34, 0xc1, !P1 ;  /* 0x000000c12200780c */ /* 0x000fe40004f81670 */
[----:B------:R-:W-:-:S05]  /*ae30*/  F2FP.F16.E4M3.UNPACK_B R2, R2 ;  /* 0x00000002ff02723e */ /* 0x000fca00020006ff */
[----:B------:R-:W-:-:S05]  /*ae40*/  HADD2.F32 R2, -RZ, R2.H0_H0 ;  /* 0x20000002ff027230 */ /* 0x000fca0000004100 */
[----:B0-----:R-:W-:-:S04]  /*ae50*/  FMUL R3, R2, UR25 ;  /* 0x0000001902037c20 */ /* 0x001fc80008400000 */
[----:B------:R-:W-:Y:S01]  /*ae60*/  FFMA R3, R0, UR24, R3 ;  /* 0x0000001800037c23 */ /* 0x000fe20008000003 */
[----:B------:R-:W-:-:S04]  /*ae70*/  PRMT R0, RZ, 0x7610, R0 ;  /* 0x00007610ff007816 */ /* 0x000fc80000000000 */
[----:B------:R-:W-:-:S05]  /*ae80*/  F2FP.SATFINITE.E4M3.F32.PACK_AB_MERGE_C R3, RZ, R3, RZ ;  /* 0x00000003ff03723e */ /* 0x000fca00048070ff */
[----:B------:R0:W-:Y:S01]  /*ae90*/  @!P3 STG.E.U8 desc[UR22][R24.64+0xc1], R3 ;  /* 0x0000c1031800b986 */ /* 0x0001e2000c101116 */
[----:B------:R-:W-:Y:S05]  /*aea0*/  @P4 BRA `(.L_x_239) ;  /* 0x0000000000044947 */ /* 0x000fea0003800000 */
[----:B------:R0:W5:Y:S02]  /*aeb0*/  LDG.E.U8 R0, desc[UR22][R30.64+0xc0] ;  /* 0x0000c0161e007981 */ /* 0x000164000c1e1100 */
.L_x_239:
[----:B------:R-:W-:Y:S05]  /*aec0*/  BSYNC B1 ;  /* 0x0000000000017941 */ /* 0x000fea0003800000 */
.L_x_238:
[----:B------:R-:W2:Y:S01]  /*aed0*/  LDL.LU R2, [R1] ;  /* 0x0000000001027983 */ /* 0x000ea20000300800 */
[----:B-----5:R-:W-:Y:S01]  /*aee0*/  LOP3.LUT R0, R0, 0xff, RZ, 0xc0, !PT ;  /* 0x000000ff00007812 */ /* 0x020fe200078ec0ff */
[----:B------:R-:W-:Y:S01]  /*aef0*/  BSSY B1, `(.L_x_240) ;  /* 0x000000b000017945 */ /* 0x000fe20003800000 */
[----:B------:R-:W-:Y:S02]  /*af00*/  ISETP.LT.OR P3, PT, R34, 0xc2, !P1 ;  /* 0x000000c22200780c */ /* 0x000fe40004f61670 */
[----:B------:R-:W-:-:S05]  /*af10*/  F2FP.F16.E4M3.UNPACK_B R0, R0 ;  /* 0x00000000ff00723e */ /* 0x000fca00020006ff */
[----:B------:R-:W-:-:S05]  /*af20*/  HADD2.F32 R0, -RZ, R0.H0_H0 ;  /* 0x20000000ff007230 */ /* 0x000fca0000004100 */
[----:B------:R-:W-:-:S04]  /*af30*/  FMUL R0, R0, UR25 ;  /* 0x0000001900007c20 */ /* 0x000fc80008400000 */
[----:B--2---:R-:W-:-:S05]  /*af40*/  FFMA R0, R2, UR24, R0 ;  /* 0x0000001802007c23 */ /* 0x004fca0008000000 */
[----:B0-----:R-:W-:Y:S02]  /*af50*/  F2FP.SATFINITE.E4M3.F32.PACK_AB_MERGE_C R3, RZ, R0, RZ ;  /* 0x00000000ff03723e */ /* 0x001fe400048070ff */
[----:B------:R-:W-:-:S03]  /*af60*/  PRMT R0, RZ, 0x7610, R0 ;  /* 0x00007610ff007816 */ /* 0x000fc60000000000 */
[----:B------:R0:W-:Y:S01]  /*af70*/  @!P4 STG.E.U8 desc[UR22][R26.64+0xc0], R3 ;  /* 0x0000c0031a00c986 */ /* 0x0001e2000c101116 */
[----:B------:R-:W-:Y:S05]  /*af80*/  @P3 BRA `(.L_x_241) ;  /* 0x0000000000043947 */ /* 0x000fea0003800000 */
[----:B------:R2:W5:Y:S02]  /*af90*/  LDG.E.U8 R0, desc[UR22][R30.64+0xc1] ;  /* 0x0000c1161e007981 */ /* 0x000564000c1e1100 */
.L_x_241:
[----:B------:R-:W-:Y:S05]  /*afa0*/  BSYNC B1 ;  /* 0x0000000000017941 */ /* 0x000fea0003800000 */
.L_x_240:
[----:B------:R-:W3:Y:S01]  /*afb0*/  LDL.LU R2, [R1+0x4] ;  /* 0x0000040001027983 */ /* 0x000ee20000300800 */
[----:B-----5:R-:W-:Y:S01]  /*afc0*/  LOP3.LUT R0, R0, 0xff, RZ, 0xc0, !PT ;  /* 0x000000ff00007812 */ /* 0x020fe200078ec0ff */
[----:B------:R-:W-:Y:S01]  /*afd0*/  BSSY B1, `(.L_x_242) ;  /* 0x000000b000017945 */ /* 0x000fe20003800000 */
[----:B------:R-:W-:Y:S02]  /*afe0*/  ISETP.LT.OR P4, PT, R34, 0xc9, !P0 ;  /* 0x000000c92200780c */ /* 0x000fe40004781670 */
[----:B------:R-:W-:-:S05]  /*aff0*/  F2FP.F16.E4M3.UNPACK_B R0, R0 ;  /* 0x00000000ff00723e */ /* 0x000fca00020006ff */
[----:B------:R-:W-:-:S05]  /*b000*/  HADD2.F32 R0, -RZ, R0.H0_H0 ;  /* 0x20000000ff007230 */ /* 0x000fca0000004100 */
[----:B------:R-:W-:-:S04]  /*b010*/  FMUL R0, R0, UR25 ;  /* 0x0000001900007c20 */ /* 0x000fc80008400000 */
[----:B---3--:R-:W-:-:S05]  /*b020*/  FFMA R0, R2, UR24, R0 ;  /* 0x0000001802007c23 */ /* 0x008fca0008000000 */
[----:B0-----:R-:W-:Y:S02]  /*b030*/  F2FP.SATFINITE.E4M3.F32.PACK_AB_MERGE_C R3, RZ, R0, RZ ;  /* 0x00000000ff03723e */ /* 0x001fe400048070ff */
[----:B------:R-:W-:-:S03]  /*b040*/  PRMT R0, RZ, 0x7610, R0 ;  /* 0x00007610ff007816 */ /* 0x000fc60000000000 */
[----:B------:R0:W-:Y:S01]  /*b050*/  @!P3 STG.E.U8 desc[UR22][R26.64+0xc1], R3 ;  /* 0x0000c1031a00b986 */ /* 0x0001e2000c101116 */
[----:B------:R-:W-:Y:S05]  /*b060*/  @P4 BRA `(.L_x_243) ;  /* 0x0000000000044947 */ /* 0x000fea0003800000 */
[----:B------:R3:W5:Y:S02]  /*b070*/  LDG.E.U8 R0, desc[UR22][R28.64+0xc8] ;  /* 0x0000c8161c007981 */ /* 0x000764000c1e1100 */
.L_x_243:
[----:B------:R-:W-:Y:S05]  /*b080*/  BSYNC B1 ;  /* 0x0000000000017941 */ /* 0x000fea0003800000 */
.L_x_242:
[----:B------:R-:W2:Y:S01]  /*b090*/  LDL.LU R2, [R1+0x8] ;  /* 0x0000080001027983 */ /* 0x000ea20000300800 */
        /* <DEDUP_REMOVED lines=12> */
.L_x_245:
[----:B------:R-:W-:Y:S05]  /*b160*/  BSYNC B1 ;  /* 0x0000000000017941 */ /* 0x000fea0003800000 */
.L_x_244:
        /* <DEDUP_REMOVED lines=13> */
.L_x_247:
[----:B------:R-:W-:Y:S05]  /*b240*/  BSYNC B1 ;  /* 0x0000000000017941 */ /* 0x000fea0003800000 */
.L_x_246:
        /* <DEDUP_REMOVED lines=13> */
.L_x_249:
[----:B------:R-:W-:Y:S05]  /*b320*/  BSYNC B1 ;  /* 0x0000000000017941 */ /* 0x000fea0003800000 */
.L_x_248:
        /* <DEDUP_REMOVED lines=13> */
.L_x_251:
[----:B------:R-:W-:Y:S05]  /*b400*/  BSYNC B1 ;  /* 0x0000000000017941 */ /* 0x000fea0003800000 */
.L_x_250:
        /* <DEDUP_REMOVED lines=13> */
.L_x_253:
[----:B------:R-:W-:Y:S05]  /*b4e0*/  BSYNC B1 ;  /* 0x0000000000017941 */ /* 0x000fea0003800000 */
.L_x_252:
        /* <DEDUP_REMOVED lines=13> */
.L_x_255:
[----:B------:R-:W-:Y:S05]  /*b5c0*/  BSYNC B1 ;  /* 0x0000000000017941 */ /* 0x000fea0003800000 */
.L_x_254:
        /* <DEDUP_REMOVED lines=13> */
.L_x_257:
[----:B------:R-:W-:Y:S05]  /*b6a0*/  BSYNC B1 ;  /* 0x0000000000017941 */ /* 0x000fea0003800000 */
.L_x_256:
        /* <DEDUP_REMOVED lines=13> */
.L_x_259:
[----:B------:R-:W-:Y:S05]  /*b780*/  BSYNC B1 ;  /* 0x0000000000017941 */ /* 0x000fea0003800000 */
.L_x_258:
        /* <DEDUP_REMOVED lines=13> */
.L_x_261:
[----:B------:R-:W-:Y:S05]  /*b860*/  BSYNC B1 ;  /* 0x0000000000017941 */ /* 0x000fea0003800000 */
.L_x_260:
        /* <DEDUP_REMOVED lines=13> */
.L_x_263:
[----:B------:R-:W-:Y:S05]  /*b940*/  BSYNC B1 ;  /* 0x0000000000017941 */ /* 0x000fea0003800000 */
.L_x_262:
        /* <DEDUP_REMOVED lines=13> */
.L_x_265:
[----:B------:R-:W-:Y:S05]  /*ba20*/  BSYNC B1 ;  /* 0x0000000000017941 */ /* 0x000fea0003800000 */
.L_x_264:
        /* <DEDUP_REMOVED lines=13> */
.L_x_267:
[----:B------:R-:W-:Y:S05]  /*bb00*/  BSYNC B1 ;  /* 0x0000000000017941 */ /* 0x000fea0003800000 */
.L_x_266:
        /* <DEDUP_REMOVED lines=13> */
.L_x_269:
[----:B------:R-:W-:Y:S05]  /*bbe0*/  BSYNC B1 ;  /* 0x0000000000017941 */ /* 0x000fea0003800000 */
.L_x_268:
        /* <DEDUP_REMOVED lines=13> */
.L_x_271:
[----:B------:R-:W-:Y:S05]  /*bcc0*/  BSYNC B1 ;  /* 0x0000000000017941 */ /* 0x000fea0003800000 */
.L_x_270:
        /* <DEDUP_REMOVED lines=13> */
.L_x_273:
[----:B------:R-:W-:Y:S05]  /*bda0*/  BSYNC B1 ;  /* 0x0000000000017941 */ /* 0x000fea0003800000 */
.L_x_272:
        /* <DEDUP_REMOVED lines=13> */
.L_x_275:
[----:B------:R-:W-:Y:S05]  /*be80*/  BSYNC B1 ;  /* 0x0000000000017941 */ /* 0x000fea0003800000 */
.L_x_274:
        /* <DEDUP_REMOVED lines=13> */
.L_x_277:
[----:B------:R-:W-:Y:S05]  /*bf60*/  BSYNC B1 ;  /* 0x0000000000017941 */ /* 0x000fea0003800000 */
.L_x_276:
        /* <DEDUP_REMOVED lines=13> */
.L_x_279:
[----:B------:R-:W-:Y:S05]  /*c040*/  BSYNC B1 ;  /* 0x0000000000017941 */ /* 0x000fea0003800000 */
.L_x_278:
        /* <DEDUP_REMOVED lines=13> */
.L_x_281:
[----:B------:R-:W-:Y:S05]  /*c120*/  BSYNC B1 ;  /* 0x0000000000017941 */ /* 0x000fea0003800000 */
.L_x_280:
        /* <DEDUP_REMOVED lines=13> */
.L_x_283:
[----:B------:R-:W-:Y:S05]  /*c200*/  BSYNC B1 ;  /* 0x0000000000017941 */ /* 0x000fea0003800000 */
.L_x_282:
        /* <DEDUP_REMOVED lines=13> */
.L_x_285:
[----:B------:R-:W-:Y:S05]  /*c2e0*/  BSYNC B1 ;  /* 0x0000000000017941 */ /* 0x000fea0003800000 */
.L_x_284:
        /* <DEDUP_REMOVED lines=13> */
.L_x_287:
[----:B------:R-:W-:Y:S05]  /*c3c0*/  BSYNC B1 ;  /* 0x0000000000017941 */ /* 0x000fea0003800000 */
.L_x_286:
        /* <DEDUP_REMOVED lines=13> */
.L_x_289:
[----:B------:R-:W-:Y:S05]  /*c4a0*/  BSYNC B1 ;  /* 0x0000000000017941 */ /* 0x000fea0003800000 */
.L_x_288:
        /* <DEDUP_REMOVED lines=13> */
.L_x_291:
[----:B------:R-:W-:Y:S05]  /*c580*/  BSYNC B1 ;  /* 0x0000000000017941 */ /* 0x000fea0003800000 */
.L_x_290:
        /* <DEDUP_REMOVED lines=13> */
.L_x_293:
[----:B------:R-:W-:Y:S05]  /*c660*/  BSYNC B1 ;  /* 0x0000000000017941 */ /* 0x000fea0003800000 */
.L_x_292:
        /* <DEDUP_REMOVED lines=13> */
.L_x_295:
[----:B------:R-:W-:Y:S05]  /*c740*/  BSYNC B1 ;  /* 0x0000000000017941 */ /* 0x000fea0003800000 */
.L_x_294:
        /* <DEDUP_REMOVED lines=13> */
.L_x_297:
[----:B------:R-:W-:Y:S05]  /*c820*/  BSYNC B1 ;  /* 0x0000000000017941 */ /* 0x000fea0003800000 */
.L_x_296:
[----:B------:R-:W-:Y:S05]  /*c830*/  @P1 BRA `(.L_x_298) ;  /* 0x0000002000a41947 */ /* 0x000fea0003800000 */
[----:B------:R-:W2:Y:S01]  /*c840*/  LDL.LU R2, [R1+0x74] ;  /* 0x0000740001027983 */ /* 0x000ea20000300800 */
[----:B-----5:R-:W-:-:S04]  /*c850*/  LOP3.LUT R0, R0, 0xff, RZ, 0xc0, !PT ;  /* 0x000000ff00007812 */ /* 0x020fc800078ec0ff */
[----:B------:R-:W-:-:S05]  /*c860*/  F2FP.F16.E4M3.UNPACK_B R0, R0 ;  /* 0x00000000ff00723e */ /* 0x000fca00020006ff */
[----:B------:R-:W-:-:S05]  /*c870*/  HADD2.F32 R0, -RZ, R0.H0_H0 ;  /* 0x20000000ff007230 */ /* 0x000fca0000004100 */
[----:B------:R-:W-:-:S04]  /*c880*/  FMUL R0, R0, UR25 ;  /* 0x0000001900007c20 */ /* 0x000fc80008400000 */
[----:B--2---:R-:W-:-:S05]  /*c890*/  FFMA R0, R2, UR24, R0 ;  /* 0x0000001802007c23 */ /* 0x004fca0008000000 */
[----:B0-----:R-:W-:-:S05]  /*c8a0*/  F2FP.SATFINITE.E4M3.F32.PACK_AB_MERGE_C R3, RZ, R0, RZ ;  /* 0x00000000ff03723e */ /* 0x001fca00048070ff */
[----:B------:R0:W-:Y:S01]  /*c8b0*/  STG.E.U8 desc[UR22][R26.64+0xf9], R3 ;  /* 0x0000f9031a007986 */ /* 0x0001e2000c101116 */
[----:B------:R-:W-:Y:S05]  /*c8c0*/  BRA `(.L_x_298) ;  /* 0x0000002000807947 */ /* 0x000fea0003800000 */
.L_x_41:
[C---:B------:R-:W-:Y:S01]  /*c8d0*/  ISETP.GE.AND P1, PT, R39.reuse, 0x1, PT ;  /* 0x000000012700780c */ /* 0x040fe20003f26270 */
[----:B------:R-:W-:Y:S01]  /*c8e0*/  FMUL R226, R226, UR24 ;  /* 0x00000018e2e27c20 */ /* 0x000fe20008400000 */
[----:B------:R-:W2:Y:S01]  /*c8f0*/  LDL.LU R227, [R1+0x10] ;  /* 0x0000100001e37983 */ /* 0x000ea20000300800 */
[----:B------:R-:W-:Y:S01]  /*c900*/  ISETP.GE.AND P0, PT, R39, 0x9, PT ;  /* 0x000000092700780c */ /* 0x000fe20003f06270 */
[----:B------:R-:W-:Y:S01]  /*c910*/  FMUL R225, R225, UR24 ;  /* 0x00000018e1e17c20 */ /* 0x000fe20008400000 */
[C---:B------:R-:W-:Y:S02]  /*c920*/  ISETP.LT.OR P4, PT, R34.reuse, 0x1, !P1 ;  /* 0x000000012200780c */ /* 0x040fe40004f81670 */
[C---:B------:R-:W-:Y:S02]  /*c930*/  ISETP.LT.OR P5, PT, R34.reuse, 0x2, !P1 ;  /* 0x000000022200780c */ /* 0x040fe40004fa1670 */
[----:B------:R-:W-:Y:S02]  /*c940*/  F2FP.SATFINITE.E4M3.F32.PACK_AB_MERGE_C R29, RZ, R226, RZ ;  /* 0x000000e2ff1d723e */ /* 0x000fe400048070ff */
[----:B------:R-:W-:Y:S01]  /*c950*/  ISETP.LT.OR P3, PT, R34, 0x1, !P0 ;  /* 0x000000012200780c */ /* 0x000fe20004761670 */
[----:B------:R-:W-:Y:S01]  /*c960*/  FMUL R224, R224, UR24 ;  /* 0x00000018e0e07c20 */ /* 0x000fe20008400000 */
[----:B------:R-:W-:Y:S01]  /*c970*/  ISETP.LT.OR P6, PT, R34, 0xa, !P1 ;  /* 0x0000000a2200780c */ /* 0x000fe20004fc1670 */
[----:B------:R-:W-:Y:S01]  /*c980*/  FMUL R223, R223, UR24 ;  /* 0x00000018dfdf7c20 */ /* 0x000fe20008400000 */
[----:B------:R-:W-:Y:S01]  /*c990*/  F2FP.SATFINITE.E4M3.F32.PACK_AB_MERGE_C R225, RZ, R225, RZ ;  /* 0x000000e1ffe1723e */ /* 0x000fe200048070ff */
[----:B------:R-:W-:Y:S01]  /*c9a0*/  FMUL R221, R221, UR24 ;  /* 0x00000018dddd7c20 */ /* 0x000fe20008400000 */
[----:B------:R-:W-:Y:S01]  /*c9b0*/  FMUL R222, R222, UR24 ;  /* 0x00000018dede7c20 */ /* 0x000fe20008400000 */
[----:B------:R0:W-:Y:S01]  /*c9c0*/  @!P4 STG.E.U8 desc[UR22][R24.64], R29 ;  /* 0x0000001d1800c986 */ /* 0x0001e2000c101116 */
[----:B------:R-:W-:-:S02]  /*c9d0*/  ISETP.LT.OR P4, PT, R34, 0x2, !P0 ;  /* 0x000000022200780c */ /* 0x000fc40004781670 */
[----:B------:R-:W-:Y:S01]  /*c9e0*/  F2FP.SATFINITE.E4M3.F32.PACK_AB_MERGE_C R31, RZ, R224, RZ ;  /* 0x000000e0ff1f723e */ /* 0x000fe200048070ff */
[----:B------:R3:W-:Y:S01]  /*c9f0*/  @!P5 STG.E.U8 desc[UR22][R24.64+0x1], R225 ;  /* 0x000001e11800d986 */ /* 0x0007e2000c101116 */
[----:B------:R-:W-:Y:S02]  /*ca00*/  ISETP.LT.OR P5, PT, R34, 0x9, !P1 ;  /* 0x000000092200780c */ /* 0x000fe40004fa1670 */
[----:B------:R-:W-:Y:S01]  /*ca10*/  F2FP.SATFINITE.E4M3.F32.PACK_AB_MERGE_C R223, RZ, R223, RZ ;  /* 0x000000dfffdf723e */ /* 0x000fe200048070ff */
[----:B------:R-:W-:Y:S01]  /*ca20*/  FMUL R220, R220, UR24 ;  /* 0x00000018dcdc7c20 */ /* 0x000fe20008400000 */
[----:B------:R-:W-:Y:S01]  /*ca30*/  F2FP.SATFINITE.E4M3.F32.PACK_AB_MERGE_C R221, RZ, R221, RZ ;  /* 0x000000ddffdd723e */ /* 0x000fe200048070ff */
[----:B------:R-:W-:Y:S01]  /*ca40*/  @!P3 STG.E.U8 desc[UR22][R26.64], R31 ;  /* 0x0000001f1a00b986 */ /* 0x000fe2000c101116 */
[----:B------:R-:W-:-:S03]  /*ca50*/  ISETP.LT.OR P3, PT, R34, 0x9, !P0 ;  /* 0x000000092200780c */ /* 0x000fc60004761670 */
[----:B------:R-:W-:Y:S01]  /*ca60*/  @!P4 STG.E.U8 desc[UR22][R26.64+0x1], R223 ;  /* 0x000001df1a00c986 */ /* 0x000fe2000c101116 */
[----:B------:R-:W-:-:S03]  /*ca70*/  ISETP.LT.OR P4, PT, R34, 0xa, !P0 ;  /* 0x0000000a2200780c */ /* 0x000fc60004781670 */
[----:B------:R-:W-:Y:S01]  /*ca80*/  @!P6 STG.E.U8 desc[UR22][R24.64+0x9], R221 ;  /* 0x000009dd1800e986 */ /* 0x000fe2000c101116 */
[C---:B------:R-:W-:Y:S01]  /*ca90*/  ISETP.LT.OR P6, PT, R34.reuse, 0x12, !P1 ;  /* 0x000000122200780c */ /* 0x040fe20004fc1670 */
[----:B------:R-:W-:Y:S01]  /*caa0*/  FMUL R219, R219, UR24 ;  /* 0x00000018dbdb7c20 */ /* 0x000fe20008400000 */
[----:B0-----:R-:W-:Y:S01]  /*cab0*/  F2FP.SATFINITE.E4M3.F32.PACK_AB_MERGE_C R29, RZ, R222, RZ ;  /* 0x000000deff1d723e */ /* 0x001fe200048070ff */
[----:B------:R-:W-:Y:S01]  /*cac0*/  FMUL R217, R217, UR24 ;  /* 0x00000018d9d97c20 */ /* 0x000fe20008400000 */
[----:B------:R-:W4:Y:S01]  /*cad0*/  LDL.LU R226, [R1+0xc] ;  /* 0x00000c0001e27983 */ /* 0x000f220000300800 */
[----:B------:R-:W-:Y:S02]  /*cae0*/  F2FP.SATFINITE.E4M3.F32.PACK_AB_MERGE_C R33, RZ, R220, RZ ;  /* 0x000000dcff21723e */ /* 0x000fe400048070ff */
[----:B------:R-:W-:Y:S01]  /*caf0*/  F2FP.SATFINITE.E4M3.F32.PACK_AB_MERGE_C R219, RZ, R219, RZ ;  /* 0x000000dbffdb723e */ /* 0x000fe200048070ff */
[----:B------:R0:W-:Y:S01]  /*cb00*/  @!P5 STG.E.U8 desc[UR22][R24.64+0x8], R29 ;  /* 0x0000081d1800d986 */ /* 0x0001e2000c101116 */
[----:B------:R-:W-:-:S02]  /*cb10*/  ISETP.LT.OR P5, PT, R34, 0x11, !P1 ;  /* 0x000000112200780c */ /* 0x000fc40004fa1670 */
[----:B------:R-:W-:Y:S01]  /*cb20*/  F2FP.SATFINITE.E4M3.F32.PACK_AB_MERGE_C R217, RZ, R217, RZ ;  /* 0x000000d9ffd9723e */ /* 0x000fe200048070ff */
[----:B---3--:R-:W3:Y:S01]  /*cb30*/  LDL.LU R225, [R1+0x8] ;  /* 0x0000080001e17983 */ /* 0x008ee20000300800 */
[----:B------:R-:W-:-:S03]  /*cb40*/  FMUL R218, R218, UR24 ;  /* 0x00000018dada7c20 */ /* 0x000fc60008400000 */
[----:B------:R-:W4:Y:S04]  /*cb50*/  LDL.LU R224, [R1+0x4] ;  /* 0x0000040001e07983 */ /* 0x000f280000300800 */
[----:B------:R-:W3:Y:S01]  /*cb60*/  LDL.LU R222, [R1] ;  /* 0x0000000001de7983 */ /* 0x000ee20000300800 */
[----:B0-----:R-:W-:Y:S01]  /*cb70*/  F2FP.SATFINITE.E4M3.F32.PACK_AB_MERGE_C R29, RZ, R218, RZ ;  /* 0x000000daff1d723e */ /* 0x001fe200048070ff */
[----:B------:R-:W-:Y:S01]  /*cb80*/  FMUL R216, R216, UR24 ;  /* 0x00000018d8d87c20 */ /* 0x000fe20008400000 */
[----:B------:R-:W-:Y:S01]  /*cb90*/  FMUL R215, R215, UR24 ;  /* 0x00000018d7d77c20 */ /* 0x000fe20008400000 */
[----:B------:R0:W-:Y:S01]  /*cba0*/  @!P3 STG.E.U8 desc[UR22][R26.64+0x8], R33 ;  /* 0x000008211a00b986 */ /* 0x0001e2000c101116 */
[C---:B------:R-:W-:Y:S01]  /*cbb0*/  ISETP.LT.OR P3, PT, R34.reuse, 0x11, !P0 ;  /* 0x000000112200780c */ /* 0x040fe20004761670 */
[----:B------:R-:W-:Y:S01]  /*cbc0*/  FMUL R213, R213, UR24 ;  /* 0x00000018d5d57c20 */ /* 0x000fe20008400000 */
[----:B------:R-:W-:Y:S01]  /*cbd0*/  F2FP.SATFINITE.E4M3.F32.PACK_AB_MERGE_C R31, RZ, R216, RZ ;  /* 0x000000d8ff1f723e */ /* 0x000fe200048070ff */
[----:B------:R-:W-:Y:S01]  /*cbe0*/  @!P4 STG.E.U8 desc[UR22][R26.64+0x9], R219 ;  /* 0x000009db1a00c986 */ /* 0x000fe2000c101116 */
[----:B------:R-:W-:Y:S01]  /*cbf0*/  ISETP.LT.OR P4, PT, R34, 0x12, !P0 ;  /* 0x000000122200780c */ /* 0x000fe20004781670 */
[----:B------:R-:W-:Y:S01]  /*cc00*/  FMUL R214, R214, UR24 ;  /* 0x00000018d6d67c20 */ /* 0x000fe20008400000 */
[----:B------:R-:W-:Y:S01]  /*cc10*/  F2FP.SATFINITE.E4M3.F32.PACK_AB_MERGE_C R215, RZ, R215, RZ ;  /* 0x000000d7ffd7723e */ /* 0x000fe200048070ff */
[----:B------:R-:W-:Y:S01]  /*cc20*/  @!P6 STG.E.U8 desc[UR22][R24.64+0x11], R217 ;  /* 0x000011d91800e986 */ /* 0x000fe2000c101116 */
[----:B------:R-:W-:Y:S01]  /*cc30*/  ISETP.LT.OR P6, PT, R34, 0x1a, !P1 ;  /* 0x0000001a2200780c */ /* 0x000fe20004fc1670 */
[----:B------:R-:W-:Y:S01]  /*cc40*/  FMUL R212, R212, UR24 ;  /* 0x00000018d4d47c20 */ /* 0x000fe20008400000 */
[----:B------:R-:W-:Y:S01]  /*cc50*/  F2FP.SATFINITE.E4M3.F32.PACK_AB_MERGE_C R213, RZ, R213, RZ ;  /* 0x000000d5ffd5723e */ /* 0x000fe200048070ff */
[----:B------:R1:W-:Y:S01]  /*cc60*/  @!P5 STG.E.U8 desc[UR22][R24.64+0x10], R29 ;  /* 0x0000101d1800d986 */ /* 0x0003e2000c101116 */
[C---:B------:R-:W-:Y:S01]  /*cc70*/  ISETP.LT.OR P5, PT, R34.reuse, 0x19, !P1 ;  /* 0x000000192200780c */ /* 0x040fe20004fa1670 */
[----:B------:R-:W-:Y:S01]  /*cc80*/  FMUL R211, R211, UR24 ;  /* 0x00000018d3d37c20 */ /* 0x000fe20008400000 */
[----:B------:R-:W-:Y:S01]  /*cc90*/  FMUL R209, R209, UR24 ;  /* 0x00000018d1d17c20 */ /* 0x000fe20008400000 */
[----:B------:R1:W-:Y:S01]  /*cca0*/  @!P3 STG.E.U8 desc[UR22][R26.64+0x10], R31 ;  /* 0x0000101f1a00b986 */ /* 0x0003e2000c101116 */
[----:B------:R-:W-:Y:S01]  /*ccb0*/  ISETP.LT.OR P3, PT, R34, 0x19, !P0 ;  /* 0x000000192200780c */ /* 0x000fe20004761670 */
[----:B------:R-:W-:Y:S01]  /*ccc0*/  FMUL R210, R210, UR24 ;  /* 0x00000018d2d27c20 */ /* 0x000fe20008400000 */
[----:B0-----:R-:W-:Y:S01]  /*ccd0*/  F2FP.SATFINITE.E4M3.F32.PACK_AB_MERGE_C R33, RZ, R212, RZ ;  /* 0x000000d4ff21723e */ /* 0x001fe200048070ff */
[----:B------:R-:W-:Y:S01]  /*cce0*/  @!P4 STG.E.U8 desc[UR22][R26.64+0x11], R215 ;  /* 0x000011d71a00c986 */ /* 0x000fe2000c101116 */
[----:B------:R-:W-:Y:S01]  /*ccf0*/  ISETP.LT.OR P4, PT, R34, 0x1a, !P0 ;  /* 0x0000001a2200780c */ /* 0x000fe20004781670 */
[----:B------:R-:W-:Y:S01]  /*cd00*/  FMUL R208, R208, UR24 ;  /* 0x00000018d0d07c20 */ /* 0x000fe20008400000 */
[----:B------:R-:W-:Y:S01]  /*cd10*/  F2FP.SATFINITE.E4M3.F32.PACK_AB_MERGE_C R211, RZ, R211, RZ ;  /* 0x000000d3ffd3723e */ /* 0x000fe200048070ff */
[----:B------:R-:W-:Y:S01]  /*cd20*/  @!P6 STG.E.U8 desc[UR22][R24.64+0x19], R213 ;  /* 0x000019d51800e986 */ /* 0x000fe2000c101116 */
[----:B------:R-:W-:Y:S01]  /*cd30*/  ISETP.LT.OR P6, PT, R34, 0x22, !P1 ;  /* 0x000000222200780c */ /* 0x000fe20004fc1670 */
[----:B------:R-:W-:Y:S01]  /*cd40*/  FMUL R207, R207, UR24 ;  /* 0x00000018cfcf7c20 */ /* 0x000fe20008400000 */
[----:B-1----:R-:W-:Y:S01]  /*cd50*/  F2FP.SATFINITE.E4M3.F32.PACK_AB_MERGE_C R29, RZ, R214, RZ ;  /* 0x000000d6ff1d723e */ /* 0x002fe200048070ff */
[----:B------:R-:W-:Y:S01]  /*cd60*/  FMUL R205, R205, UR24 ;  /* 0x00000018cdcd7c20 */ /* 0x000fe20008400000 */
[----:B------:R-:W-:Y:S01]  /*cd70*/  F2FP.SATFINITE.E4M3.F32.PACK_AB_MERGE_C R209, RZ, R209, RZ ;  /* 0x000000d1ffd1723e */ /* 0x000fe200048070ff */
[----:B------:R-:W-:Y:S01]  /*cd80*/  FMUL R206, R206, UR24 ;  /* 0x00000018cece7c20 */ /* 0x000fe20008400000 */
[----:B------:R-:W-:Y:S01]  /*cd90*/  F2FP.SATFINITE.E4M3.F32.PACK_AB_MERGE_C R31, RZ, R208, RZ ;  /* 0x000000d0ff1f723e */ /* 0x000fe200048070ff */
[----:B------:R0:W-:Y:S01]  /*cda0*/  @!P5 STG.E.U8 desc[UR22][R24.64+0x18], R29 ;  /* 0x0000181d1800d986 */ /* 0x0001e2000c101116 */
[----:B------:R-:W-:Y:S01]  /*cdb0*/  ISETP.LT.OR P5, PT, R34, 0x21, !P1 ;  /* 0x000000212200780c */ /* 0x000fe20004fa1670 */
[----:B------:R-:W-:Y:S01]  /*cdc0*/  FMUL R204, R204, UR24 ;  /* 0x00000018cccc7c20 */ /* 0x000fe20008400000 */
[----:B------:R-:W-:Y:S01]  /*cdd0*/  F2FP.SATFINITE.E4M3.F32.PACK_AB_MERGE_C R207, RZ, R207, RZ ;  /* 0x000000cfffcf723e */ /* 0x000fe200048070ff */
[----:B------:R1:W-:Y:S01]  /*cde0*/  @!P3 STG.E.U8 desc[UR22][R26.64+0x18], R33 ;  /* 0x000018211a00b986 */ /* 0x0003e2000c101116 */
[C---:B------:R-:W-:Y:S01]  /*cdf0*/  ISETP.LT.OR P3, PT, R34.reuse, 0x21, !P0 ;  /* 0x000000212200780c */ /* 0x040fe20004761670 */
[----:B------:R-:W-:Y:S01]  /*ce00*/  FMUL R203, R203, UR24 ;  /* 0x00000018cbcb7c20 */ /* 0x000fe20008400000 */
[----:B------:R-:W-:Y:S01]  /*ce10*/  F2FP.SATFINITE.E4M3.F32.PACK_AB_MERGE_C R205, RZ, R205, RZ ;  /* 0x000000cdffcd723e */ /* 0x000fe200048070ff */
[----:B------:R-:W-:Y:S01]  /*ce20*/  @!P4 STG.E.U8 desc[UR22][R26.64+0x19], R211 ;  /* 0x000019d31a00c986 */ /* 0x000fe2000c101116 */
[C---:B------:R-:W-:Y:S01]  /*ce30*/  ISETP.LT.OR P4, PT, R34.reuse, 0x22, !P0 ;  /* 0x000000222200780c */ /* 0x040fe20004781670 */
[----:B------:R-:W-:Y:S01]  /*ce40*/  FMUL R201, R201, UR24 ;  /* 0x00000018c9c97c20 */ /* 0x000fe20008400000 */
[----:B------:R-:W-:Y:S01]  /*ce50*/  F2FP.SATFINITE.E4M3.F32.PACK_AB_MERGE_C R203, RZ, R203, RZ ;  /* 0x000000cbffcb723e */ /* 0x000fe200048070ff */
[----:B------:R-:W-:Y:S01]  /*ce60*/  @!P6 STG.E.U8 desc[UR22][R24.64+0x21], R209 ;  /* 0x000021d11800e986 */ /* 0x000fe2000c101116 */
[----:B------:R-:W-:Y:S01]  /*ce70*/  ISETP.LT.OR P6, PT, R34, 0x2a, !P1 ;  /* 0x0000002a2200780c */ /* 0x000fe20004fc1670 */
[----:B------:R-:W-:Y:S01]  /*ce80*/  FMUL R202, R202, UR24 ;  /* 0x00000018caca7c20 */ /* 0x000fe20008400000 */
[----:B0-----:R-:W-:Y:S01]  /*ce90*/  F2FP.SATFINITE.E4M3.F32.PACK_AB_MERGE_C R29, RZ, R210, RZ ;  /* 0x000000d2ff1d723e */ /* 0x001fe200048070ff */
[----:B------:R-:W-:Y:S01]  /*cea0*/  FMUL R200, R200, UR24 ;  /* 0x00000018c8c87c20 */ /* 0x000fe20008400000 */
[----:B-1----:R-:W-:Y:S01]  /*ceb0*/  F2FP.SATFINITE.E4M3.F32.PACK_AB_MERGE_C R33, RZ, R204, RZ ;  /* 0x000000ccff21723e */ /* 0x002fe200048070ff */
[----:B------:R-:W-:Y:S01]  /*cec0*/  FMUL R199, R199, UR24 ;  /* 0x00000018c7c77c20 */ /* 0x000fe20008400000 */
[----:B------:R-:W-:Y:S01]  /*ced0*/  F2FP.SATFINITE.E4M3.F32.PACK_AB_MERGE_C R201, RZ, R201, RZ ;  /* 0x000000c9ffc9723e */ /* 0x000fe200048070ff */
[----:B------:R0:W-:Y:S01]  /*cee0*/  @!P5 STG.E.U8 desc[UR22][R24.64+0x20], R29 ;  /* 0x0000201d1800d986 */ /* 0x0001e2000c101116 */
[C---:B------:R-:W-:Y:S01]  /*cef0*/  ISETP.LT.OR P5, PT, R34.reuse, 0x29, !P1 ;  /* 0x000000292200780c */ /* 0x040fe20004fa1670 */
[----:B------:R-:W-:Y:S01]  /*cf00*/  FMUL R197, R197, UR24 ;  /* 0x00000018c5c57c20 */ /* 0x000fe20008400000 */
[----:B------:R-:W-:Y:S01]  /*cf10*/  F2FP.SATFINITE.E4M3.F32.PACK_AB_MERGE_C R199, RZ, R199, RZ ;  /* 0x000000c7ffc7723e */ /* 0x000fe200048070ff */
[----:B------:R1:W-:Y:S01]  /*cf20*/  @!P3 STG.E.U8 desc[UR22][R26.64+0x20], R31 ;  /* 0x0000201f1a00b986 */ /* 0x0003e2000c101116 */
[----:B------:R-:W-:Y:S01]  /*cf30*/  ISETP.LT.OR P3, PT, R34, 0x29, !P0 ;  /* 0x000000292200780c */ /* 0x000fe20004761670 */
[----:B------:R-:W-:Y:S01]  /*cf40*/  FMUL R198, R198, UR24 ;  /* 0x00000018c6c67c20 */ /* 0x000fe20008400000 */
[----:B------:R-:W-:Y:S01]  /*cf50*/  F2FP.SATFINITE.E4M3.F32.PACK_AB_MERGE_C R197, RZ, R197, RZ ;  /* 0x000000c5ffc5723e */ /* 0x000fe200048070ff */
[----:B------:R-:W-:Y:S01]  /*cf60*/  @!P4 STG.E.U8 desc[UR22][R26.64+0x21], R207 ;  /* 0x000021cf1a00c986 */ /* 0x000fe2000c101116 */
[----:B------:R-:W-:Y:S01]  /*cf70*/  ISETP.LT.OR P4, PT, R34, 0x2a, !P0 ;  /* 0x0000002a2200780c */ /* 0x000fe20004781670 */
[----:B------:R-:W-:Y:S01]  /*cf80*/  FMUL R196, R196, UR24 ;  /* 0x00000018c4c47c20 */ /* 0x000fe20008400000 */
[----:B------:R-:W-:Y:S01]  /*cf90*/  FMUL R195, R195, UR24 ;  /* 0x00000018c3c37c20 */ /* 0x000fe20008400000 */
        /* <DEDUP_REMOVED lines=27> */
[----:B------:R-:W-:Y:S01]  /*d150*/  FMUL R186, R186, UR24 ;  /* 0x00000018baba7c20 */ /* 0x000fe20008400000 */
        /* <DEDUP_REMOVED lines=154> */
[----:B-----5:R-:W-:Y:S01]  /*db00*/  FMUL R5, R5, UR24 ;  /* 0x0000001805057c20 */ /* 0x020fe20008400000 */
[----:B0-----:R-:W-:Y:S01]  /*db10*/  F2FP.SATFINITE.E4M3.F32.PACK_AB_MERGE_C R29, RZ, R170, RZ ;  /* 0x000000aaff1d723e */ /* 0x001fe200048070ff */
[----:B------:R-:W-:Y:S01]  /*db20*/  FMUL R0, R0, UR24 ;  /* 0x0000001800007c20 */ /* 0x000fe20008400000 */
[----:B-1----:R-:W-:Y:S01]  /*db30*/  F2FP.SATFINITE.E4M3.F32.PACK_AB_MERGE_C R33, RZ, R164, RZ ;  /* 0x000000a4ff21723e */ /* 0x002fe200048070ff */
[----:B------:R-:W-:Y:S01]  /*db40*/  FMUL R6, R6, UR24 ;  /* 0x0000001806067c20 */ /* 0x000fe20008400000 */
[----:B------:R-:W-:Y:S01]  /*db50*/  F2FP.SATFINITE.E4M3.F32.PACK_AB_MERGE_C R7, RZ, R7, RZ ;  /* 0x00000007ff07723e */ /* 0x000fe200048070ff */
[----:B------:R0:W-:Y:S01]  /*db60*/  @!P5 STG.E.U8 desc[UR22][R24.64+0x70], R29 ;  /* 0x0000701d1800d986 */ /* 0x0001e2000c101116 */
[----:B------:R-:W-:Y:S01]  /*db70*/  ISETP.LT.OR P5, PT, R34, 0x79, !P1 ;  /* 0x000000792200780c */ /* 0x000fe20004fa1670 */
[----:B------:R-:W-:Y:S01]  /*db80*/  FMUL R2, R2, UR24 ;  /* 0x0000001802027c20 */ /* 0x000fe20008400000 */
[----:B------:R-:W-:Y:S01]  /*db90*/  F2FP.SATFINITE.E4M3.F32.PACK_AB_MERGE_C R5, RZ, R5, RZ ;  /* 0x00000005ff05723e */ /* 0x000fe200048070ff */
[----:B------:R1:W-:Y:S01]  /*dba0*/  @!P3 STG.E.U8 desc[UR22][R26.64+0x70], R31 ;  /* 0x0000701f1a00b986 */ /* 0x0003e2000c101116 */
[----:B------:R-:W-:Y:S01]  /*dbb0*/  ISETP.LT.OR P3, PT, R34, 0x79, !P0 ;  /* 0x000000792200780c */ /* 0x000fe20004761670 */
[----:B------:R-:W-:Y:S01]  /*dbc0*/  FMUL R3, R3, UR24 ;  /* 0x0000001803037c20 */ /* 0x000fe20008400000 */
[----:B------:R-:W-:Y:S01]  /*dbd0*/  FMUL R4, R4, UR24 ;  /* 0x0000001804047c20 */ /* 0x000fe20008400000 */
[----:B------:R-:W-:Y:S01]  /*dbe0*/  @!P4 STG.E.U8 desc[UR22][R26.64+0x71], R167 ;  /* 0x000071a71a00c986 */ /* 0x000fe2000c101116 */
[----:B------:R-:W-:-:S03]  /*dbf0*/  ISETP.LT.OR P4, PT, R34, 0x7a, !P0 ;  /* 0x0000007a2200780c */ /* 0x000fc60004781670 */
[----:B------:R-:W-:Y:S01]  /*dc00*/  @!P6 STG.E.U8 desc[UR22][R24.64+0x79], R165 ;  /* 0x000079a51800e986 */ /* 0x000fe2000c101116 */
[----:B------:R-:W-:Y:S02]  /*dc10*/  ISETP.LT.OR P6, PT, R34, 0x82, !P1 ;  /* 0x000000822200780c */ /* 0x000fe40004fc1670 */
[----:B0-----:R-:W-:Y:S01]  /*dc20*/  F2FP.SATFINITE.E4M3.F32.PACK_AB_MERGE_C R29, RZ, R166, RZ ;  /* 0x000000a6ff1d723e */ /* 0x001fe200048070ff */
[----:B------:R-:W4:Y:S01]  /*dc30*/  LDL.LU R220, [R1+0x14] ;  /* 0x0000140001dc7983 */ /* 0x000f220000300800 */
[----:B-1----:R-:W-:-:S03]  /*dc40*/  F2FP.SATFINITE.E4M3.F32.PACK_AB_MERGE_C R31, RZ, R160, RZ ;  /* 0x000000a0ff1f723e */ /* 0x002fc600048070ff */
[----:B------:R0:W-:Y:S01]  /*dc50*/  @!P5 STG.E.U8 desc[UR22][R24.64+0x78], R29 ;  /* 0x0000781d1800d986 */ /* 0x0001e2000c101116 */
[----:B------:R-:W-:-:S03]  /*dc60*/  ISETP.LT.OR P5, PT, R34, 0x81, !P1 ;  /* 0x000000812200780c */ /* 0x000fc60004fa1670 */
[----:B------:R1:W-:Y:S01]  /*dc70*/  @!P3 STG.E.U8 desc[UR22][R26.64+0x78], R33 ;  /* 0x000078211a00b986 */ /* 0x0003e2000c101116 */
[----:B------:R-:W-:-:S03]  /*dc80*/  ISETP.LT.OR P3, PT, R34, 0x81, !P0 ;  /* 0x000000812200780c */ /* 0x000fc60004761670 */
        /* <DEDUP_REMOVED lines=26> */
[----:B0-----:R-:W-:Y:S02]  /*de30*/  F2FP.SATFINITE.E4M3.F32.PACK_AB_MERGE_C R29, RZ, R154, RZ ;  /* 0x0000009aff1d723e */ /* 0x001fe400048070ff */
[----:B-1----:R-:W-:-:S03]  /*de40*/  F2FP.SATFINITE.E4M3.F32.PACK_AB_MERGE_C R33, RZ, R20, RZ ;  /* 0x00000014ff21723e */ /* 0x002fc600048070ff */
[----:B------:R0:W-:Y:S01]  /*de50*/  @!P5 STG.E.U8 desc[UR22][R24.64+0x90], R29 ;  /* 0x0000901d1800d986 */ /* 0x0001e2000c101116 */
[----:B------:R-:W-:-:S03]  /*de60*/  ISETP.LT.OR P5, PT, R34, 0x99, !P1 ;  /* 0x000000992200780c */ /* 0x000fc60004fa1670 */
[----:B------:R-:W-:Y:S01]  /*de70*/  @!P3 STG.E.U8 desc[UR22][R26.64+0x90], R31 ;  /* 0x0000901f1a00b986 */ /* 0x000fe2000c101116 */
[----:B------:R-:W-:-:S03]  /*de80*/  ISETP.LT.OR P3, PT, R34, 0x99, !P0 ;  /* 0x000000992200780c */ /* 0x000fc60004761670 */
[----:B------:R1:W-:Y:S01]  /*de90*/  @!P4 STG.E.U8 desc[UR22][R26.64+0x91], R23 ;  /* 0x000091171a00c986 */ /* 0x0003e2000c101116 */
[----:B------:R-:W-:-:S03]  /*dea0*/  ISETP.LT.OR P4, PT, R34, 0x9a, !P0 ;  /* 0x0000009a2200780c */ /* 0x000fc60004781670 */
[----:B------:R2:W-:Y:S01]  /*deb0*/  @!P6 STG.E.U8 desc[UR22][R24.64+0x99], R21 ;  /* 0x000099151800e986 */ /* 0x0005e2000c101116 */
[----:B------:R-:W-:Y:S02]  /*dec0*/  ISETP.LT.OR P6, PT, R34, 0xa2, !P1 ;  /* 0x000000a22200780c */ /* 0x000fe40004fc1670 */
[----:B0-----:R-:W-:-:S05]  /*ded0*/  F2FP.SATFINITE.E4M3.F32.PACK_AB_MERGE_C R29, RZ, R22, RZ ;  /* 0x00000016ff1d723e */ /* 0x001fca00048070ff */
[----:B------:R-:W-:Y:S01]  /*dee0*/  @!P5 STG.E.U8 desc[UR22][R24.64+0x98], R29 ;  /* 0x0000981d1800d986 */ /* 0x000fe2000c101116 */
[C---:B------:R-:W-:Y:S02]  /*def0*/  ISETP.LT.OR P5, PT, R34.reuse, 0xa1, !P1 ;  /* 0x000000a12200780c */ /* 0x040fe40004fa1670 */
[----:B-1----:R-:W-:Y:S01]  /*df00*/  F2FP.SATFINITE.E4M3.F32.PACK_AB_MERGE_C R23, RZ, R18, RZ ;  /* 0x00000012ff17723e */ /* 0x002fe200048070ff */
[----:B------:R-:W-:Y:S01]  /*df10*/  @!P3 STG.E.U8 desc[UR22][R26.64+0x98], R33 ;  /* 0x000098211a00b986 */ /* 0x000fe2000c101116 */
[C---:B------:R-:W-:Y:S02]  /*df20*/  ISETP.LT.OR P3, PT, R34.reuse, 0xa1, !P0 ;  /* 0x000000a12200780c */ /* 0x040fe40004761670 */
[----:B--2---:R-:W-:Y:S01]  /*df30*/  F2FP.SATFINITE.E4M3.F32.PACK_AB_MERGE_C R21, RZ, R16, RZ ;  /* 0x00000010ff15723e */ /* 0x004fe200048070ff */
[----:B------:R0:W-:Y:S01]  /*df40*/  @!P4 STG.E.U8 desc[UR22][R26.64+0x99], R19 ;  /* 0x000099131a00c986 */ /* 0x0001e2000c101116 */
[----:B------:R-:W-:-:S03]  /*df50*/  ISETP.LT.OR P4, PT, R34, 0xa2, !P0 ;  /* 0x000000a22200780c */ /* 0x000fc60004781670 */
[----:B------:R1:W-:Y:S01]  /*df60*/  @!P6 STG.E.U8 desc[UR22][R24.64+0xa1], R17 ;  /* 0x0000a1111800e986 */ /* 0x0003e2000c101116 */
[----:B------:R-:W-:-:S03]  /*df70*/  ISETP.LT.OR P6, PT, R34, 0xaa, !P1 ;  /* 0x000000aa2200780c */ /* 0x000fc60004fc1670 */
[----:B------:R-:W-:Y:S01]  /*df80*/  @!P5 STG.E.U8 desc[UR22][R24.64+0xa0], R23 ;  /* 0x0000a0171800d986 */ /* 0x000fe2000c101116 */
[----:B------:R-:W-:-:S03]  /*df90*/  ISETP.LT.OR P5, PT, R34, 0xa9, !P1 ;  /* 0x000000a92200780c */ /* 0x000fc60004fa1670 */
[----:B------:R-:W-:Y:S01]  /*dfa0*/  @!P3 STG.E.U8 desc[UR22][R26.64+0xa0], R21 ;  /* 0x0000a0151a00b986 */ /* 0x000fe2000c101116 */
[C---:B------:R-:W-:Y:S02]  /*dfb0*/  ISETP.LT.OR P3, PT, R34.reuse, 0xa9, !P0 ;  /* 0x000000a92200780c */ /* 0x040fe40004761670 */
[----:B0-----:R-:W-:Y:S01]  /*dfc0*/  F2FP.SATFINITE.E4M3.F32.PACK_AB_MERGE_C R19, RZ, R14, RZ ;  /* 0x0000000eff13723e */ /* 0x001fe200048070ff */
[----:B------:R0:W-:Y:S01]  /*dfd0*/  @!P4 STG.E.U8 desc[UR22][R26.64+0xa1], R15 ;  /* 0x0000a10f1a00c986 */ /* 0x0001e2000c101116 */
[C---:B------:R-:W-:Y:S02]  /*dfe0*/  ISETP.LT.OR P4, PT, R34.reuse, 0xaa, !P0 ;  /* 0x000000aa2200780c */ /* 0x040fe40004781670 */
[----:B-1----:R-:W-:Y:S01]  /*dff0*/  F2FP.SATFINITE.E4M3.F32.PACK_AB_MERGE_C R17, RZ, R12, RZ ;  /* 0x0000000cff11723e */ /* 0x002fe200048070ff */
        /* <DEDUP_REMOVED lines=15> */
[----:B0-----:R-:W-:Y:S02]  /*e0f0*/  F2FP.SATFINITE.E4M3.F32.PACK_AB_MERGE_C R11, RZ, R6, RZ ;  /* 0x00000006ff0b723e */ /* 0x001fe400048070ff */
[C---:B------:R-:W-:Y:S01]  /*e100*/  ISETP.LT.OR P3, PT, R34.reuse, 0xb9, !P0 ;  /* 0x000000b92200780c */ /* 0x040fe20004761670 */
[----:B------:R0:W-:Y:S01]  /*e110*/  @!P4 STG.E.U8 desc[UR22][R26.64+0xb1], R7 ;  /* 0x0000b1071a00c986 */ /* 0x0001e2000c101116 */
[----:B-1----:R-:W-:Y:S02]  /*e120*/  F2FP.SATFINITE.E4M3.F32.PACK_AB_MERGE_C R9, RZ, R4, RZ ;  /* 0x00000004ff09723e */ /* 0x002fe400048070ff */
[C---:B------:R-:W-:Y:S01]  /*e130*/  ISETP.LT.OR P4, PT, R34.reuse, 0xba, !P0 ;  /* 0x000000ba2200780c */ /* 0x040fe20004781670 */
[----:B------:R1:W-:Y:S04]  /*e140*/  @!P6 STG.E.U8 desc[UR22][R24.64+0xb9], R5 ;  /* 0x0000b9051800e986 */ /* 0x0003e8000c101116 */
[----:B------:R2:W-:Y:S01]  /*e150*/  @!P5 STG.E.U8 desc[UR22][R24.64+0xb8], R11 ;  /* 0x0000b80b1800d986 */ /* 0x0005e2000c101116 */
[----:B------:R-:W-:Y:S01]  /*e160*/  FMUL R4, R227, UR24 ;  /* 0x00000018e3047c20 */ /* 0x000fe20008400000 */
[----:B------:R-:W-:-:S02]  /*e170*/  ISETP.LT.OR P5, PT, R34, 0xc1, !P1 ;  /* 0x000000c12200780c */ /* 0x000fc40004fa1670 */
[----:B0-----:R-:W-:Y:S02]  /*e180*/  F2FP.SATFINITE.E4M3.F32.PACK_AB_MERGE_C R7, RZ, R3, RZ ;  /* 0x00000003ff07723e */ /* 0x001fe400048070ff */
[----:B-1----:R-:W-:Y:S01]  /*e190*/  F2FP.SATFINITE.E4M3.F32.PACK_AB_MERGE_C R5, RZ, R0, RZ ;  /* 0x00000000ff05723e */ /* 0x002fe200048070ff */
[----:B---3--:R-:W-:Y:S01]  /*e1a0*/  FMUL R0, R222, UR24 ;  /* 0x00000018de007c20 */ /* 0x008fe20008400000 */
[----:B------:R-:W-:Y:S01]  /*e1b0*/  ISETP.LT.OR P6, PT, R34, 0xc2, !P1 ;  /* 0x000000c22200780c */ /* 0x000fe20004fc1670 */
[----:B------:R-:W3:Y:S01]  /*e1c0*/  LDL.LU R222, [R1+0x20] ;  /* 0x0000200001de7983 */ /* 0x000ee20000300800 */
[----:B--2---:R-:W-:Y:S02]  /*e1d0*/  F2FP.SATFINITE.E4M3.F32.PACK_AB_MERGE_C R11, RZ, R2, RZ ;  /* 0x00000002ff0b723e */ /* 0x004fe400048070ff */
[----:B------:R-:W-:Y:S01]  /*e1e0*/  F2FP.SATFINITE.E4M3.F32.PACK_AB_MERGE_C R13, RZ, R0, RZ ;  /* 0x00000000ff0d723e */ /* 0x000fe200048070ff */
[----:B----4-:R-:W-:Y:S01]  /*e1f0*/  FMUL R0, R224, UR24 ;  /* 0x00000018e0007c20 */ /* 0x010fe20008400000 */
[----:B------:R-:W-:Y:S01]  /*e200*/  FMUL R2, R225, UR24 ;  /* 0x00000018e1027c20 */ /* 0x000fe20008400000 */
[----:B------:R-:W2:Y:S04]  /*e210*/  LDL.LU R224, [R1+0x24] ;  /* 0x0000240001e07983 */ /* 0x000ea80000300800 */
[----:B------:R-:W4:Y:S01]  /*e220*/  LDL.LU R225, [R1+0x28] ;  /* 0x0000280001e17983 */ /* 0x000f220000300800 */
[----:B------:R-:W-:-:S03]  /*e230*/  FMUL R3, R226, UR24 ;  /* 0x00000018e2037c20 */ /* 0x000fc60008400000 */
[----:B------:R-:W4:Y:S04]  /*e240*/  LDL.LU R226, [R1+0x2c] ;  /* 0x00002c0001e27983 */ /* 0x000f280000300800 */
[----:B------:R-:W4:Y:S04]  /*e250*/  LDL.LU R227, [R1+0x30] ;  /* 0x0000300001e37983 */ /* 0x000f280000300800 */
[----:B------:R-:W-:Y:S01]  /*e260*/  @!P3 STG.E.U8 desc[UR22][R26.64+0xb8], R9 ;  /* 0x0000b8091a00b986 */ /* 0x000fe2000c101116 */
[----:B------:R-:W-:-:S03]  /*e270*/  ISETP.LT.OR P3, PT, R34, 0xc1, !P0 ;  /* 0x000000c12200780c */ /* 0x000fc60004761670 */
[----:B------:R0:W-:Y:S01]  /*e280*/  @!P4 STG.E.U8 desc[UR22][R26.64+0xb9], R7 ;  /* 0x0000b9071a00c986 */ /* 0x0001e2000c101116 */
[----:B------:R-:W-:-:S03]  /*e290*/  ISETP.LT.OR P4, PT, R34, 0xc2, !P0 ;  /* 0x000000c22200780c */ /* 0x000fc60004781670 */
[----:B------:R-:W-:Y:S01]  /*e2a0*/  @!P5 STG.E.U8 desc[UR22][R24.64+0xc0], R11 ;  /* 0x0000c00b1800d986 */ /* 0x000fe2000c101116 */
[----:B------:R-:W-:-:S03]  /*e2b0*/  ISETP.LT.OR P5, PT, R34, 0xc9, !P1 ;  /* 0x000000c92200780c */ /* 0x000fc60004fa1670 */
[----:B------:R1:W-:Y:S01]  /*e2c0*/  @!P6 STG.E.U8 desc[UR22][R24.64+0xc1], R5 ;  /* 0x0000c1051800e986 */ /* 0x0003e2000c101116 */
[----:B0-----:R-:W-:-:S03]  /*e2d0*/  F2FP.SATFINITE.E4M3.F32.PACK_AB_MERGE_C R7, RZ, R0, RZ ;  /* 0x00000000ff07723e */ /* 0x001fc600048070ff */
[----:B------:R-:W-:Y:S01]  /*e2e0*/  @!P3 STG.E.U8 desc[UR22][R26.64+0xc0], R13 ;  /* 0x0000c00d1a00b986 */ /* 0x000fe2000c101116 */
[C---:B------:R-:W-:Y:S02]  /*e2f0*/  ISETP.LT.OR P6, PT, R34.reuse, 0xca, !P1 ;  /* 0x000000ca2200780c */ /* 0x040fe40004fc1670 */
[----:B-1----:R-:W-:Y:S01]  /*e300*/  F2FP.SATFINITE.E4M3.F32.PACK_AB_MERGE_C R5, RZ, R2, RZ ;  /* 0x00000002ff05723e */ /* 0x002fe200048070ff */
[----:B------:R0:W-:Y:S01]  /*e310*/  @!P4 STG.E.U8 desc[UR22][R26.64+0xc1], R7 ;  /* 0x0000c1071a00c986 */ /* 0x0001e2000c101116 */
[C---:B------:R-:W-:Y:S02]  /*e320*/  ISETP.LT.OR P3, PT, R34.reuse, 0xc9, !P0 ;  /* 0x000000c92200780c */ /* 0x040fe40004761670 */
[C---:B------:R-:W-:Y:S01]  /*e330*/  ISETP.LT.OR P4, PT, R34.reuse, 0xca, !P0 ;  /* 0x000000ca2200780c */ /* 0x040fe20004781670 */
[----:B------:R1:W-:Y:S01]  /*e340*/  @!P5 STG.E.U8 desc[UR22][R24.64+0xc8], R5 ;  /* 0x0000c8051800d986 */ /* 0x0003e2000c101116 */
[----:B------:R-:W-:Y:S02]  /*e350*/  ISETP.LT.OR P5, PT, R34, 0xd1, !P1 ;  /* 0x000000d12200780c */ /* 0x000fe40004fa1670 */
[----:B------:R-:W-:-:S02]  /*e360*/  F2FP.SATFINITE.E4M3.F32.PACK_AB_MERGE_C R9, RZ, R3, RZ ;  /* 0x00000003ff09723e */ /* 0x000fc400048070ff */
[----:B------:R-:W-:-:S03]  /*e370*/  F2FP.SATFINITE.E4M3.F32.PACK_AB_MERGE_C R11, RZ, R4, RZ ;  /* 0x00000004ff0b723e */ /* 0x000fc600048070ff */
[----:B------:R1:W-:Y:S04]  /*e380*/  @!P6 STG.E.U8 desc[UR22][R24.64+0xc9], R9 ;  /* 0x0000c9091800e986 */ /* 0x0003e8000c101116 */
[----:B------:R-:W-:Y:S01]  /*e390*/  @!P3 STG.E.U8 desc[UR22][R26.64+0xc8], R11 ;  /* 0x0000c80b1a00b986 */ /* 0x000fe2000c101116 */
[----:B------:R-:W-:-:S03]  /*e3a0*/  FMUL R0, R220, UR24 ;  /* 0x00000018dc007c20 */ /* 0x000fc60008400000 */
[----:B------:R-:W4:Y:S02]  /*e3b0*/  LDL.LU R220, [R1+0x34] ;  /* 0x0000340001dc7983 */ /* 0x000f240000300800 */
[----:B0-----:R-:W-:Y:S01]  /*e3c0*/  F2FP.SATFINITE.E4M3.F32.PACK_AB_MERGE_C R7, RZ, R0, RZ ;  /* 0x00000000ff07723e */ /* 0x001fe200048070ff */
[----:B------:R-:W-:Y:S02]  /*e3d0*/  FMUL R2, R221, UR24 ;  /* 0x00000018dd027c20 */ /* 0x000fe40008400000 */
[----:B------:R-:W4:Y:S03]  /*e3e0*/  LDL.LU R221, [R1+0x38] ;  /* 0x0000380001dd7983 */ /* 0x000f260000300800 */
[----:B-1----:R-:W-:Y:S01]  /*e3f0*/  F2FP.SATFINITE.E4M3.F32.PACK_AB_MERGE_C R5, RZ, R2, RZ ;  /* 0x00000002ff05723e */ /* 0x002fe200048070ff */
[----:B------:R-:W-:Y:S04]  /*e400*/  @!P4 STG.E.U8 desc[UR22][R26.64+0xc9], R7 ;  /* 0x0000c9071a00c986 */ /* 0x000fe8000c101116 */
[----:B------:R0:W-:Y:S01]  /*e410*/  @!P5 STG.E.U8 desc[UR22][R24.64+0xd0], R5 ;  /* 0x0000d0051800d986 */ /* 0x0001e2000c101116 */
[----:B------:R-:W-:-:S03]  /*e420*/  FMUL R3, R223, UR24 ;  /* 0x00000018df037c20 */ /* 0x000fc60008400000 */
[----:B------:R-:W4:Y:S02]  /*e430*/  LDL.LU R223, [R1+0x3c] ;  /* 0x00003c0001df7983 */ /* 0x000f240000300800 */
[----:B------:R-:W-:Y:S01]  /*e440*/  F2FP.SATFINITE.E4M3.F32.PACK_AB_MERGE_C R9, RZ, R3, RZ ;  /* 0x00000003ff09723e */ /* 0x000fe200048070ff */
[----:B---3--:R-:W-:Y:S02]  /*e450*/  FMUL R0, R222, UR24 ;  /* 0x00000018de007c20 */ /* 0x008fe40008400000 */
[----:B------:R-:W3:Y:S03]  /*e460*/  LDL.LU R222, [R1+0x40] ;  /* 0x0000400001de7983 */ /* 0x000ee60000300800 */
[----:B------:R-:W-:Y:S01]  /*e470*/  F2FP.SATFINITE.E4M3.F32.PACK_AB_MERGE_C R13, RZ, R0, RZ ;  /* 0x00000000ff0d723e */ /* 0x000fe200048070ff */
[----:B--2---:R-:W-:Y:S02]  /*e480*/  FMUL R2, R224, UR24 ;  /* 0x00000018e0027c20 */ /* 0x004fe40008400000 */
[----:B------:R-:W2:Y:S01]  /*e490*/  LDL.LU R224, [R1+0x44] ;  /* 0x0000440001e07983 */ /* 0x000ea20000300800 */
[----:B----4-:R-:W-:-:S03]  /*e4a0*/  FMUL R0, R225, UR24 ;  /* 0x00000018e1007c20 */ /* 0x010fc60008400000 */
[----:B------:R-:W4:Y:S01]  /*e4b0*/  LDL.LU R225, [R1+0x48] ;  /* 0x0000480001e17983 */ /* 0x000f220000300800 */
[----:B------:R-:W-:Y:S01]  /*e4c0*/  FMUL R3, R226, UR24 ;  /* 0x00000018e2037c20 */ /* 0x000fe20008400000 */
[----:B0-----:R-:W-:Y:S02]  /*e4d0*/  F2FP.SATFINITE.E4M3.F32.PACK_AB_MERGE_C R5, RZ, R0, RZ ;  /* 0x00000000ff05723e */ /* 0x001fe400048070ff */
[----:B------:R-:W4:Y:S01]  /*e4e0*/  LDL.LU R226, [R1+0x4c] ;  /* 0x00004c0001e27983 */ /* 0x000f220000300800 */
[----:B------:R-:W-:-:S03]  /*e4f0*/  FMUL R0, R227, UR24 ;  /* 0x00000018e3007c20 */ /* 0x000fc60008400000 */
[----:B------:R-:W4:Y:S01]  /*e500*/  LDL.LU R227, [R1+0x50] ;  /* 0x0000500001e37983 */ /* 0x000f220000300800 */
[C---:B------:R-:W-:Y:S02]  /*e510*/  ISETP.LT.OR P6, PT, R34.reuse, 0xd2, !P1 ;  /* 0x000000d22200780c */ /* 0x040fe40004fc1670 */
[C---:B------:R-:W-:Y:S01]  /*e520*/  ISETP.LT.OR P4, PT, R34.reuse, 0xd2, !P0 ;  /* 0x000000d22200780c */ /* 0x040fe20004781670 */
[----:B------:R-:W4:Y:S01]  /*e530*/  LDL.LU R218, [R1+0x54] ;  /* 0x0000540001da7983 */ /* 0x000f220000300800 */
[C---:B------:R-:W-:Y:S02]  /*e540*/  ISETP.LT.OR P3, PT, R34.reuse, 0xd1, !P0 ;  /* 0x000000d12200780c */ /* 0x040fe40004761670 */
[----:B------:R-:W-:Y:S02]  /*e550*/  ISETP.LT.OR P5, PT, R34, 0xd9, !P1 ;  /* 0x000000d92200780c */ /* 0x000fe40004fa1670 */
[----:B------:R-:W-:Y:S02]  /*e560*/  F2FP.SATFINITE.E4M3.F32.PACK_AB_MERGE_C R7, RZ, R2, RZ ;  /* 0x00000002ff07723e */ /* 0x000fe400048070ff */
[----:B------:R-:W-:-:S03]  /*e570*/  F2FP.SATFINITE.E4M3.F32.PACK_AB_MERGE_C R11, RZ, R0, RZ ;  /* 0x00000000ff0b723e */ /* 0x000fc600048070ff */
[----:B------:R0:W-:Y:S01]  /*e580*/  @!P6 STG.E.U8 desc[UR22][R24.64+0xd1], R9 ;  /* 0x0000d1091800e986 */ /* 0x0001e2000c101116 */
[----:B------:R-:W-:-:S03]  /*e590*/  ISETP.LT.OR P6, PT, R34, 0xda, !P1 ;  /* 0x000000da2200780c */ /* 0x000fc60004fc1670 */
[----:B------:R-:W-:Y:S01]  /*e5a0*/  @!P4 STG.E.U8 desc[UR22][R26.64+0xd1], R7 ;  /* 0x0000d1071a00c986 */ /* 0x000fe2000c101116 */
[----:B------:R-:W-:-:S03]  /*e5b0*/  ISETP.LT.OR P4, PT, R34, 0xda, !P0 ;  /* 0x000000da2200780c */ /* 0x000fc60004781670 */
[----:B------:R-:W-:Y:S01]  /*e5c0*/  @!P3 STG.E.U8 desc[UR22][R26.64+0xd0], R13 ;  /* 0x0000d00d1a00b986 */ /* 0x000fe2000c101116 */
[----:B0-----:R-:W-:-:S03]  /*e5d0*/  F2FP.SATFINITE.E4M3.F32.PACK_AB_MERGE_C R9, RZ, R3, RZ ;  /* 0x00000003ff09723e */ /* 0x001fc600048070ff */
[----:B------:R0:W-:Y:S04]  /*e5e0*/  @!P5 STG.E.U8 desc[UR22][R24.64+0xd8], R5 ;  /* 0x0000d8051800d986 */ /* 0x0001e8000c101116 */
[----:B------:R1:W-:Y:S01]  /*e5f0*/  @!P6 STG.E.U8 desc[UR22][R24.64+0xd9], R9 ;  /* 0x0000d9091800e986 */ /* 0x0003e2000c101116 */
[----:B------:R-:W-:-:S03]  /*e600*/  FMUL R0, R220, UR24 ;  /* 0x00000018dc007c20 */ /* 0x000fc60008400000 */
[----:B------:R-:W4:Y:S02]  /*e610*/  LDL.LU R220, [R1+0x58] ;  /* 0x0000580001dc7983 */ /* 0x000f240000300800 */
[----:B0-----:R-:W-:Y:S01]  /*e620*/  F2FP.SATFINITE.E4M3.F32.PACK_AB_MERGE_C R5, RZ, R0, RZ ;  /* 0x00000000ff05723e */ /* 0x001fe200048070ff */
[----:B------:R-:W-:Y:S02]  /*e630*/  FMUL R2, R221, UR24 ;  /* 0x00000018dd027c20 */ /* 0x000fe40008400000 */
[----:B------:R-:W4:Y:S03]  /*e640*/  LDL.LU R221, [R1+0x5c] ;  /* 0x00005c0001dd7983 */ /* 0x000f260000300800 */
[----:B------:R-:W-:Y:S01]  /*e650*/  F2FP.SATFINITE.E4M3.F32.PACK_AB_MERGE_C R7, RZ, R2, RZ ;  /* 0x00000002ff07723e */ /* 0x000fe200048070ff */
[----:B------:R0:W-:Y:S01]  /*e660*/  @!P4 STG.E.U8 desc[UR22][R26.64+0xd9], R5 ;  /* 0x0000d9051a00c986 */ /* 0x0001e2000c101116 */
[----:B------:R-:W-:-:S03]  /*e670*/  FMUL R3, R223, UR24 ;  /* 0x00000018df037c20 */ /* 0x000fc60008400000 */
[----:B------:R-:W4:Y:S02]  /*e680*/  LDL.LU R223, [R1+0x60] ;  /* 0x0000600001df7983 */ /* 0x000f240000300800 */
[----:B-1----:R-:W-:Y:S01]  /*e690*/  F2FP.SATFINITE.E4M3.F32.PACK_AB_MERGE_C R9, RZ, R3, RZ ;  /* 0x00000003ff09723e */ /* 0x002fe200048070ff */
[----:B---3--:R-:W-:Y:S02]  /*e6a0*/  FMUL R4, R222, UR24 ;  /* 0x00000018de047c20 */ /* 0x008fe40008400000 */
[----:B------:R-:W3:Y:S01]  /*e6b0*/  LDL.LU R222, [R1+0x64] ;  /* 0x0000640001de7983 */ /* 0x000ee20000300800 */
[----:B--2---:R-:W-:-:S03]  /*e6c0*/  FMUL R0, R224, UR24 ;  /* 0x00000018e0007c20 */ /* 0x004fc60008400000 */
[----:B------:R-:W2:Y:S01]  /*e6d0*/  LDL.LU R224, [R1+0x68] ;  /* 0x0000680001e07983 */ /* 0x000ea20000300800 */
[----:B----4-:R-:W-:Y:S01]  /*e6e0*/  FMUL R2, R225, UR24 ;  /* 0x00000018e1027c20 */ /* 0x010fe20008400000 */
[----:B0-----:R-:W-:Y:S02]  /*e6f0*/  F2FP.SATFINITE.E4M3.F32.PACK_AB_MERGE_C R5, RZ, R0, RZ ;  /* 0x00000000ff05723e */ /* 0x001fe400048070ff */
[----:B------:R-:W4:Y:S01]  /*e700*/  LDL.LU R225, [R1+0x6c] ;  /* 0x00006c0001e17983 */ /* 0x000f220000300800 */
[----:B------:R-:W-:-:S03]  /*e710*/  FMUL R3, R226, UR24 ;  /* 0x00000018e2037c20 */ /* 0x000fc60008400000 */
[----:B------:R-:W4:Y:S01]  /*e720*/  LDL.LU R226, [R1+0x70] ;  /* 0x0000700001e27983 */ /* 0x000f220000300800 */
[----:B------:R-:W-:-:S03]  /*e730*/  FMUL R0, R227, UR24 ;  /* 0x00000018e3007c20 */ /* 0x000fc60008400000 */
[----:B------:R-:W4:Y:S01]  /*e740*/  LDL.LU R227, [R1+0x74] ;  /* 0x0000740001e37983 */ /* 0x000f220000300800 */
[C---:B------:R-:W-:Y:S02]  /*e750*/  ISETP.LT.OR P3, PT, R34.reuse, 0xd9, !P0 ;  /* 0x000000d92200780c */ /* 0x040fe40004761670 */
[C---:B------:R-:W-:Y:S02]  /*e760*/  ISETP.LT.OR P5, PT, R34.reuse, 0xe1, !P1 ;  /* 0x000000e12200780c */ /* 0x040fe40004fa1670 */
[C---:B------:R-:W-:Y:S02]  /*e770*/  ISETP.LT.OR P6, PT, R34.reuse, 0xe2, !P1 ;  /* 0x000000e22200780c */ /* 0x040fe40004fc1670 */
[----:B------:R-:W-:-:S07]  /*e780*/  ISETP.LT.OR P4, PT, R34, 0xe2, !P0 ;  /* 0x000000e22200780c */ /* 0x000fce0004781670 */
[----:B------:R-:W-:Y:S01]  /*e790*/  @!P3 STG.E.U8 desc[UR22][R26.64+0xd8], R11 ;  /* 0x0000d80b1a00b986 */ /* 0x000fe2000c101116 */
[----:B------:R-:W-:-:S03]  /*e7a0*/  ISETP.LT.OR P3, PT, R34, 0xe1, !P0 ;  /* 0x000000e12200780c */ /* 0x000fc60004761670 */
[----:B------:R0:W-:Y:S01]  /*e7b0*/  @!P5 STG.E.U8 desc[UR22][R24.64+0xe0], R7 ;  /* 0x0000e0071800d986 */ /* 0x0001e2000c101116 */
[----:B------:R-:W-:-:S03]  /*e7c0*/  ISETP.LT.OR P5, PT, R34, 0xe9, !P1 ;  /* 0x000000e92200780c */ /* 0x000fc60004fa1670 */
[----:B------:R1:W-:Y:S01]  /*e7d0*/  @!P6 STG.E.U8 desc[UR22][R24.64+0xe1], R9 ;  /* 0x0000e1091800e986 */ /* 0x0003e2000c101116 */
[----:B------:R-:W-:Y:S02]  /*e7e0*/  ISETP.LT.OR P6, PT, R34, 0xea, !P1 ;  /* 0x000000ea2200780c */ /* 0x000fe40004fc1670 */
[----:B------:R-:W-:Y:S01]  /*e7f0*/  F2FP.SATFINITE.E4M3.F32.PACK_AB_MERGE_C R13, RZ, R4, RZ ;  /* 0x00000004ff0d723e */ /* 0x000fe200048070ff */
[----:B------:R1:W-:Y:S01]  /*e800*/  @!P4 STG.E.U8 desc[UR22][R26.64+0xe1], R5 ;  /* 0x0000e1051a00c986 */ /* 0x0003e2000c101116 */
[----:B0-----:R-:W-:-:S03]  /*e810*/  F2FP.SATFINITE.E4M3.F32.PACK_AB_MERGE_C R7, RZ, R2, RZ ;  /* 0x00000002ff07723e */ /* 0x001fc600048070ff */
[----:B------:R-:W-:Y:S01]  /*e820*/  @!P3 STG.E.U8 desc[UR22][R26.64+0xe0], R13 ;  /* 0x0000e00d1a00b986 */ /* 0x000fe2000c101116 */
[----:B-1----:R-:W-:-:S03]  /*e830*/  F2FP.SATFINITE.E4M3.F32.PACK_AB_MERGE_C R9, RZ, R3, RZ ;  /* 0x00000003ff09723e */ /* 0x002fc600048070ff */
[----:B------:R0:W-:Y:S01]  /*e840*/  @!P5 STG.E.U8 desc[UR22][R24.64+0xe8], R7 ;  /* 0x0000e8071800d986 */ /* 0x0001e2000c101116 */
[C---:B------:R-:W-:Y:S02]  /*e850*/  ISETP.LT.OR P3, PT, R34.reuse, 0xe9, !P0 ;  /* 0x000000e92200780c */ /* 0x040fe40004761670 */
[C---:B------:R-:W-:Y:S01]  /*e860*/  ISETP.LT.OR P4, PT, R34.reuse, 0xea, !P0 ;  /* 0x000000ea2200780c */ /* 0x040fe20004781670 */
[----:B------:R1:W-:Y:S01]  /*e870*/  @!P6 STG.E.U8 desc[UR22][R24.64+0xe9], R9 ;  /* 0x0000e9091800e986 */ /* 0x0003e2000c101116 */
[----:B------:R-:W-:Y:S01]  /*e880*/  ISETP.LT.OR P5, PT, R34, 0xf1, !P1 ;  /* 0x000000f12200780c */ /* 0x000fe20004fa1670 */
[----:B------:R-:W-:Y:S01]  /*e890*/  FMUL R2, R218, UR24 ;  /* 0x00000018da027c20 */ /* 0x000fe20008400000 */
[----:B------:R-:W-:Y:S02]  /*e8a0*/  ISETP.LT.OR P6, PT, R34, 0xf2, !P1 ;  /* 0x000000f22200780c */ /* 0x000fe40004fc1670 */
[----:B------:R-:W-:Y:S02]  /*e8b0*/  F2FP.SATFINITE.E4M3.F32.PACK_AB_MERGE_C R11, RZ, R0, RZ ;  /* 0x00000000ff0b723e */ /* 0x000fe400048070ff */
[----:B------:R-:W-:-:S03]  /*e8c0*/  F2FP.SATFINITE.E4M3.F32.PACK_AB_MERGE_C R5, RZ, R2, RZ ;  /* 0x00000002ff05723e */ /* 0x000fc600048070ff */
[----:B------:R-:W-:Y:S01]  /*e8d0*/  @!P3 STG.E.U8 desc[UR22][R26.64+0xe8], R11 ;  /* 0x0000e80b1a00b986 */ /* 0x000fe2000c101116 */
[----:B------:R-:W-:-:S03]  /*e8e0*/  ISETP.LT.OR P3, PT, R34, 0xf1, !P0 ;  /* 0x000000f12200780c */ /* 0x000fc60004761670 */
[----:B------:R-:W-:Y:S01]  /*e8f0*/  @!P4 STG.E.U8 desc[UR22][R26.64+0xe9], R5 ;  /* 0x0000e9051a00c986 */ /* 0x000fe2000c101116 */
[C---:B------:R-:W-:Y:S02]  /*e900*/  ISETP.LT.OR P4, PT, R34.reuse, 0xf9, !P1 ;  /* 0x000000f92200780c */ /* 0x040fe40004f81670 */
[----:B------:R-:W-:Y:S01]  /*e910*/  ISETP.LT.OR P1, PT, R34, 0xfa, !P1 ;  /* 0x000000fa2200780c */ /* 0x000fe20004f21670 */
[----:B------:R-:W-:-:S05]  /*e920*/  FMUL R0, R220, UR24 ;  /* 0x00000018dc007c20 */ /* 0x000fca0008400000 */
[----:B0-----:R-:W-:-:S05]  /*e930*/  F2FP.SATFINITE.E4M3.F32.PACK_AB_MERGE_C R7, RZ, R0, RZ ;  /* 0x00000000ff07723e */ /* 0x001fca00048070ff */
[----:B------:R0:W-:Y:S01]  /*e940*/  @!P5 STG.E.U8 desc[UR22][R24.64+0xf0], R7 ;  /* 0x0000f0071800d986 */ /* 0x0001e2000c101116 */
[----:B------:R-:W-:-:S05]  /*e950*/  FMUL R3, R221, UR24 ;  /* 0x00000018dd037c20 */ /* 0x000fca0008400000 */
[----:B-1----:R-:W-:Y:S02]  /*e960*/  F2FP.SATFINITE.E4M3.F32.PACK_AB_MERGE_C R9, RZ, R3, RZ ;  /* 0x00000003ff09723e */ /* 0x002fe400048070ff */
[----:B------:R-:W-:-:S03]  /*e970*/  ISETP.LT.OR P5, PT, R34, 0xf2, !P0 ;  /* 0x000000f22200780c */ /* 0x000fc600047a1670 */
[----:B------:R1:W-:Y:S01]  /*e980*/  @!P6 STG.E.U8 desc[UR22][R24.64+0xf1], R9 ;  /* 0x0000f1091800e986 */ /* 0x0003e2000c101116 */
[C---:B------:R-:W-:Y:S02]  /*e990*/  ISETP.LT.OR P6, PT, R34.reuse, 0xf9, !P0 ;  /* 0x000000f92200780c */ /* 0x040fe400047c1670 */
[----:B------:R-:W-:Y:S01]  /*e9a0*/  ISETP.LT.OR P0, PT, R34, 0xfa, !P0 ;  /* 0x000000fa2200780c */ /* 0x000fe20004701670 */
[----:B------:R-:W-:-:S05]  /*e9b0*/  FMUL R0, R223, UR24 ;  /* 0x00000018df007c20 */ /* 0x000fca0008400000 */
[----:B------:R-:W-:-:S05]  /*e9c0*/  F2FP.SATFINITE.E4M3.F32.PACK_AB_MERGE_C R13, RZ, R0, RZ ;  /* 0x00000000ff0d723e */ /* 0x000fca00048070ff */
[----:B------:R0:W-:Y:S01]  /*e9d0*/  @!P3 STG.E.U8 desc[UR22][R26.64+0xf0], R13 ;  /* 0x0000f00d1a00b986 */ /* 0x0001e2000c101116 */
[----:B---3--:R-:W-:Y:S01]  /*e9e0*/  FMUL R0, R222, UR24 ;  /* 0x00000018de007c20 */ /* 0x008fe20008400000 */
[----:B--2---:R-:W-:Y:S01]  /*e9f0*/  FMUL R2, R224, UR24 ;  /* 0x00000018e0027c20 */ /* 0x004fe20008400000 */
[----:B----4-:R-:W-:-:S03]  /*ea00*/  FMUL R3, R225, UR24 ;  /* 0x00000018e1037c20 */ /* 0x010fc60008400000 */
[----:B0-----:R-:W-:Y:S01]  /*ea10*/  F2FP.SATFINITE.E4M3.F32.PACK_AB_MERGE_C R7, RZ, R0, RZ ;  /* 0x00000000ff07723e */ /* 0x001fe200048070ff */
[----:B------:R-:W-:Y:S01]  /*ea20*/  FMUL R4, R226, UR24 ;  /* 0x00000018e2047c20 */ /* 0x000fe20008400000 */
[----:B------:R-:W-:Y:S01]  /*ea30*/  FMUL R5, R227, UR24 ;  /* 0x00000018e3057c20 */ /* 0x000fe20008400000 */
[----:B-1----:R-:W-:Y:S02]  /*ea40*/  F2FP.SATFINITE.E4M3.F32.PACK_AB_MERGE_C R9, RZ, R2, RZ ;  /* 0x00000002ff09723e */ /* 0x002fe400048070ff */
[----:B------:R-:W-:Y:S02]  /*ea50*/  F2FP.SATFINITE.E4M3.F32.PACK_AB_MERGE_C R3, RZ, R3, RZ ;  /* 0x00000003ff03723e */ /* 0x000fe400048070ff */
[----:B------:R-:W-:Y:S02]  /*ea60*/  F2FP.SATFINITE.E4M3.F32.PACK_AB_MERGE_C R11, RZ, R4, RZ ;  /* 0x00000004ff0b723e */ /* 0x000fe400048070ff */
[----:B------:R-:W-:Y:S01]  /*ea70*/  F2FP.SATFINITE.E4M3.F32.PACK_AB_MERGE_C R5, RZ, R5, RZ ;  /* 0x00000005ff05723e */ /* 0x000fe200048070ff */
[----:B------:R0:W-:Y:S04]  /*ea80*/  @!P5 STG.E.U8 desc[UR22][R26.64+0xf1], R7 ;  /* 0x0000f1071a00d986 */ /* 0x0001e8000c101116 */
[----:B------:R0:W-:Y:S04]  /*ea90*/  @!P4 STG.E.U8 desc[UR22][R24.64+0xf8], R9 ;  /* 0x0000f8091800c986 */ /* 0x0001e8000c101116 */
[----:B------:R0:W-:Y:S04]  /*eaa0*/  @!P1 STG.E.U8 desc[UR22][R24.64+0xf9], R3 ;  /* 0x0000f90318009986 */ /* 0x0001e8000c101116 */
[----:B------:R0:W-:Y:S04]  /*eab0*/  @!P6 STG.E.U8 desc[UR22][R26.64+0xf8], R11 ;  /* 0x0000f80b1a00e986 */ /* 0x0001e8000c101116 */
[----:B------:R0:W-:Y:S02]  /*eac0*/  @!P0 STG.E.U8 desc[UR22][R26.64+0xf9], R5 ;  /* 0x0000f9051a008986 */ /* 0x0001e4000c101116 */
.L_x_298:
[----:B------:R-:W-:Y:S05]  /*ead0*/  BSYNC B0 ;  /* 0x0000000000007941 */ /* 0x000fea0003800000 */
.L_x_40:
[----:B------:R-:W2:Y:S01]  /*eae0*/  LDL.LU R22, [R1+0x84] ;  /* 0x0000840001167983 */ /* 0x000ea20000300800 */
[----:B0-----:R-:W-:Y:S01]  /*eaf0*/  IMAD.U32 R3, RZ, RZ, UR18 ;  /* 0x00000012ff037e24 */ /* 0x001fe2000f8e00ff */
[----:B------:R-:W-:Y:S02]  /*eb00*/  ULDC.64 UR6, c[0x0][0x650] ;  /* 0x0001940000067ab9 */ /* 0x000fe40000000a00 */
[----:B------:R-:W3:Y:S01]  /*eb10*/  LDL.LU R19, [R1+0x88] ;  /* 0x0000880001137983 */ /* 0x000ee20000300800 */
[----:B-----5:R-:W-:Y:S01]  /*eb20*/  IMAD.U32 R0, RZ, RZ, UR20 ;  /* 0x00000014ff007e24 */ /* 0x020fe2000f8e00ff */
[----:B------:R0:W-:Y:S01]  /*eb30*/  SYNCS.ARRIVE.TRANS64.A1T0 RZ, [R3+UR29], RZ ;  /* 0x000000ff03ff79a7 */ /* 0x0001e2000810001d */
[----:B------:R-:W-:Y:S02]  /*eb40*/  IMAD.U32 R2, RZ, RZ, UR20 ;  /* 0x00000014ff027e24 */ /* 0x000fe4000f8e00ff */
[----:B------:R-:W-:Y:S02]  /*eb50*/  IMAD.MOV.U32 R4, RZ, RZ, -0x1 ;  /* 0xffffffffff047424 */ /* 0x000fe400078e00ff */
[----:B0-----:R-:W-:Y:S01]  /*eb60*/  IMAD.U32 R3, RZ, RZ, UR15 ;  /* 0x0000000fff037e24 */ /* 0x001fe2000f8e00ff */
[----:B---3--:R-:W-:-:S02]  /*eb70*/  LEA R19, P0, R0, R19, 0x1 ;  /* 0x0000001300137211 */ /* 0x008fc400078008ff */
[----:B------:R-:W-:Y:S02]  /*eb80*/  PRMT R0, RZ, 0x7610, R0 ;  /* 0x00007610ff007816 */ /* 0x000fe40000000000 */
[----:B--2---:R-:W-:Y:S01]  /*eb90*/  LEA.HI.X R22, R2, R22, R3, 0x1, P0 ;  /* 0x0000001602167211 */ /* 0x004fe200000f0c03 */
[----:B------:R-:W-:Y:S01]  /*eba0*/  IMAD.MOV.U32 R2, RZ, RZ, -0x1 ;  /* 0xffffffffff027424 */ /* 0x000fe200078e00ff */
[----:B------:R0:W-:Y:S01]  /*ebb0*/  STL [R1+0x88], R19 ;  /* 0x0000881301007387 */ /* 0x0001e20000100800 */
[----:B------:R-:W-:Y:S01]  /*ebc0*/  IMAD.MOV.U32 R3, RZ, RZ, -0x1 ;  /* 0xffffffffff037424 */ /* 0x000fe200078e00ff */
[----:B------:R-:W-:Y:S02]  /*ebd0*/  ISETP.GE.U32.AND P0, PT, R19, UR6, PT ;  /* 0x0000000613007c0c */ /* 0x000fe4000bf06070 */
[----:B------:R0:W-:Y:S02]  /*ebe0*/  STL [R1+0x84], R22 ;  /* 0x0000841601007387 */ /* 0x0001e40000100800 */
[----:B------:R-:W-:-:S02]  /*ebf0*/  ISETP.GE.U32.AND.EX P0, PT, R22, UR7, PT, P0 ;  /* 0x0000000716007c0c */ /* 0x000fc4000bf06100 */
[----:B------:R0:W-:Y:S04]  /*ec00*/  STL [R1+0x8c], R4 ;  /* 0x00008c0401007387 */ /* 0x0001e80000100800 */
[----:B------:R0:W-:Y:S04]  /*ec10*/  STL [R1+0x7c], R2 ;  /* 0x00007c0201007387 */ /* 0x0001e80000100800 */
[----:B------:R0:W-:Y:S03]  /*ec20*/  STL [R1+0x90], R3 ;  /* 0x0000900301007387 */ /* 0x0001e60000100800 */
[----:B------:R-:W-:Y:S05]  /*ec30*/  @P0 BRA `(.L_x_299) ;  /* 0x0000000400740947 */ /* 0x000fea0003800000 */
[----:B------:R-:W2:Y:S01]  /*ec40*/  S2R R14, SR_CTAID.X ;  /* 0x00000000000e7919 */ /* 0x000ea20000002500 */
[----:B------:R-:W3:Y:S01]  /*ec50*/  LDC.64 R8, c[0x0][0x628] ;  /* 0x00018a00ff087b82 */ /* 0x000ee20000000a00 */
[----:B------:R-:W-:Y:S01]  /*ec60*/  ULDC UR6, c[0x0][0x150] ;  /* 0x0000540000067ab9 */ /* 0x000fe20000000800 */
[----:B------:R-:W-:Y:S01]  /*ec70*/  IMAD.MOV.U32 R6, RZ, RZ, R19 ;  /* 0x000000ffff067224 */ /* 0x000fe200078e0013 */
[----:B------:R-:W0:Y:S01]  /*ec80*/  S2R R16, SR_CTAID.Y ;  /* 0x0000000000107919 */ /* 0x000e220000002600 */
[----:B------:R-:W-:-:S04]  /*ec90*/  IMAD.MOV.U32 R7, RZ, RZ, R22 ;  /* 0x000000ffff077224 */ /* 0x000fc800078e0016 */
[----:B------:R-:W0:Y:S08]  /*eca0*/  LDC R17, c[0x0][0x144] ;  /* 0x00005100ff117b82 */ /* 0x000e300000000800 */
[----:B------:R-:W0:Y:S08]  /*ecb0*/  LDC R10, c[0x0][0x630] ;  /* 0x00018c00ff0a7b82 */ /* 0x000e300000000800 */
[----:B------:R-:W0:Y:S01]  /*ecc0*/  LDC.64 R12, c[0x0][0x620] ;  /* 0x00018800ff0c7b82 */ /* 0x000e220000000a00 */
[----:B---3--:R-:W-:-:S04]  /*ecd0*/  ISETP.NE.U32.AND P0, PT, R8, RZ, PT ;  /* 0x000000ff0800720c */ /* 0x008fc80003f05070 */
[----:B------:R-:W-:Y:S02]  /*ece0*/  ISETP.NE.AND.EX P0, PT, R9, RZ, PT, P0 ;  /* 0x000000ff0900720c */ /* 0x000fe40003f05300 */
[----:B--2---:R-:W-:-:S05]  /*ecf0*/  I2FP.F32.U32 R0, R14 ;  /* 0x0000000e00007245 */ /* 0x004fca0000201000 */
[----:B------:R-:W-:-:S04]  /*ed00*/  FMUL R0, R0, UR6 ;  /* 0x0000000600007c20 */ /* 0x000fc80008400000 */
[----:B------:R2:W3:Y:S02]  /*ed10*/  F2I.U32.TRUNC.NTZ R15, R0 ;  /* 0x00000000000f7305 */ /* 0x0004e4000020f000 */
[----:B------:R-:W-:Y:S05]  /*ed20*/  @!P0 BRA `(.L_x_300) ;  /* 0x0000000000288947 */ /* 0x000fea0003800000 */
[----:B--2---:R-:W2:Y:S02]  /*ed30*/  LDC R0, c[0x0][0x634] ;  /* 0x00018d00ff007b82 */ /* 0x004ea40000000800 */
[----:B--2---:R-:W-:-:S05]  /*ed40*/  IADD3 R7, P0, R19, R0, RZ ;  /* 0x0000000013077210 */ /* 0x004fca0007f1e0ff */
[----:B------:R-:W-:-:S04]  /*ed50*/  IMAD.X R11, RZ, RZ, R22, P0 ;  /* 0x000000ffff0b7224 */ /* 0x000fc800000e0616 */
[----:B0-----:R-:W-:-:S04]  /*ed60*/  IMAD.WIDE.U32 R2, R11, R8, RZ ;  /* 0x000000080b027225 */ /* 0x001fc800078e00ff */
[----:B------:R-:W-:-:S04]  /*ed70*/  IMAD.WIDE.U32 R4, P0, R7, R9, R2 ;  /* 0x0000000907047225 */ /* 0x000fc80007800002 */
[----:B------:R-:W-:-:S04]  /*ed80*/  IMAD.WIDE.U32 R2, R7, R8, RZ ;  /* 0x0000000807027225 */ /* 0x000fc800078e00ff */
[----:B------:R-:W-:Y:S01]  /*ed90*/  IMAD.X R7, RZ, RZ, RZ, P0 ;  /* 0x000000ffff077224 */ /* 0x000fe200000e06ff */
[----:B------:R-:W-:Y:S01]  /*eda0*/  IADD3 RZ, P0, R3, R4, RZ ;  /* 0x0000000403ff7210 */ /* 0x000fe20007f1e0ff */
[----:B------:R-:W-:-:S04]  /*edb0*/  IMAD.MOV.U32 R6, RZ, RZ, R5 ;  /* 0x000000ffff067224 */ /* 0x000fc800078e0005 */
[----:B------:R-:W-:-:S08]  /*edc0*/  IMAD.WIDE.U32.X R6, R11, R9, R6, P0 ;  /* 0x000000090b067225 */ /* 0x000fd000000e0406 */
.L_x_300:
[-CC-:B0-----:R-:W-:Y:S01]  /*edd0*/  SHF.R.U64 R11, R6, R10.reuse, R7.reuse ;  /* 0x0000000a060b7219 */ /* 0x181fe20000001207 */
[----:B------:R-:W0:Y:S01]  /*ede0*/  LDC.64 R20, c[0x0][0x640] ;  /* 0x00019000ff147b82 */ /* 0x000e220000000a00 */
[----:B--2---:R-:W-:Y:S01]  /*edf0*/  SHF.R.U32.HI R0, RZ, R10, R7 ;  /* 0x0000000aff007219 */ /* 0x004fe20000011607 */
[----:B------:R-:W-:Y:S01]  /*ee00*/  IMAD.MOV.U32 R2, RZ, RZ, R19 ;  /* 0x000000ffff027224 */ /* 0x000fe200078e0013 */
[----:B------:R-:W-:Y:S01]  /*ee10*/  IADD3 R5, P0, RZ, -R11, RZ ;  /* 0x8000000bff057210 */ /* 0x000fe20007f1e0ff */
[----:B---3--:R-:W-:Y:S01]  /*ee20*/  IMAD.MOV R15, RZ, RZ, -R15 ;  /* 0x000000ffff0f7224 */ /* 0x008fe200078e0a0f */
[----:B------:R-:W-:Y:S01]  /*ee30*/  ULDC UR6, c[0x0][0x154] ;  /* 0x0000550000067ab9 */ /* 0x000fe20000000800 */
[----:B------:R-:W-:Y:S02]  /*ee40*/  IMAD.MOV.U32 R7, RZ, RZ, 0x1 ;  /* 0x00000001ff077424 */ /* 0x000fe400078e00ff */
[----:B------:R-:W2:Y:S01]  /*ee50*/  LDC R4, c[0x0][0x618] ;  /* 0x00018600ff047b82 */ /* 0x000ea20000000800 */
[----:B------:R-:W-:-:S02]  /*ee60*/  IMAD.X R3, RZ, RZ, ~R0, P0 ;  /* 0x000000ffff037224 */ /* 0x000fc400000e0e00 */
[----:B------:R-:W-:Y:S02]  /*ee70*/  IMAD R17, R17, R15, R14 ;  /* 0x0000000f11117224 */ /* 0x000fe400078e020e */
[-C--:B------:R-:W-:Y:S02]  /*ee80*/  IMAD R0, R3, R12.reuse, RZ ;  /* 0x0000000c03007224 */ /* 0x080fe400078e02ff */
[----:B------:R-:W-:Y:S01]  /*ee90*/  IMAD.MOV.U32 R3, RZ, RZ, R22 ;  /* 0x000000ffff037224 */ /* 0x000fe200078e0016 */
[----:B------:R-:W3:Y:S01]  /*eea0*/  LDC R6, c[0x0][0x608] ;  /* 0x00018200ff067b82 */ /* 0x000ee20000000800 */
[----:B------:R-:W-:-:S04]  /*eeb0*/  IMAD.WIDE.U32 R2, R5, R12, R2 ;  /* 0x0000000c05027225 */ /* 0x000fc800078e0002 */
[----:B------:R-:W-:-:S03]  /*eec0*/  IMAD R5, R5, R13, R0 ;  /* 0x0000000d05057224 */ /* 0x000fc600078e0200 */
[----:B------:R-:W5:Y:S01]  /*eed0*/  LDC R18, c[0x0][0x658] ;  /* 0x00019600ff127b82 */ /* 0x000f620000000800 */
[----:B------:R-:W-:Y:S01]  /*eee0*/  I2FP.F32.U32 R0, R16 ;  /* 0x0000001000007245 */ /* 0x000fe20000201000 */
[----:B------:R-:W-:Y:S01]  /*eef0*/  IMAD.IADD R3, R3, 0x1, R5 ;  /* 0x0000000103037824 */ /* 0x000fe200078e0205 */
[----:B0-----:R-:W-:Y:S01]  /*ef00*/  ISETP.NE.U32.AND P0, PT, R20, RZ, PT ;  /* 0x000000ff1400720c */ /* 0x001fe20003f05070 */
[----:B------:R-:W-:Y:S02]  /*ef10*/  IMAD.MOV.U32 R5, RZ, RZ, -0x1 ;  /* 0xffffffffff057424 */ /* 0x000fe400078e00ff */
[----:B------:R-:W-:Y:S02]  /*ef20*/  FMUL R0, R0, UR6 ;  /* 0x0000000600007c20 */ /* 0x000fe40008400000 */
[----:B------:R-:W0:Y:S01]  /*ef30*/  LDC R15, c[0x0][0x148] ;  /* 0x00005200ff0f7b82 */ /* 0x000e220000000800 */
[----:B--2---:R-:W-:Y:S01]  /*ef40*/  SHF.R.U64 R10, R2, R4, R3 ;  /* 0x00000004020a7219 */ /* 0x004fe20000001203 */
[----:B------:R2:W0:Y:S01]  /*ef50*/  F2I.U32.TRUNC.NTZ R13, R0 ;  /* 0x00000000000d7305 */ /* 0x000422000020f000 */
[----:B------:R-:W-:-:S02]  /*ef60*/  ISETP.NE.AND.EX P0, PT, R21, RZ, PT, P0 ;  /* 0x000000ff1500720c */ /* 0x000fc40003f05300 */
[----:B------:R-:W-:-:S03]  /*ef70*/  SHF.R.U32.HI R3, RZ, R4, R3 ;  /* 0x00000004ff037219 */ /* 0x000fc60000011603 */
[----:B------:R-:W0:Y:S01]  /*ef80*/  LDC R14, c[0x0][0x600] ;  /* 0x00018000ff0e7b82 */ /* 0x000e220000000800 */
[-CC-:B---3--:R-:W-:Y:S02]  /*ef90*/  SHF.R.U64 R8, R10, R6.reuse, R3.reuse ;  /* 0x000000060a087219 */ /* 0x188fe40000001203 */
[----:B------:R-:W-:-:S05]  /*efa0*/  SHF.R.U32.HI R3, RZ, R6, R3 ;  /* 0x00000006ff037219 */ /* 0x000fca0000011603 */
[----:B------:R-:W3:Y:S01]  /*efb0*/  LDC R22, c[0x0][0x648] ;  /* 0x00019200ff167b82 */ /* 0x000ee20000000800 */
[-CC-:B-----5:R-:W-:Y:S02]  /*efc0*/  SHF.R.U64 R12, R8, R18.reuse, R3.reuse ;  /* 0x00000012080c7219 */ /* 0x1a0fe40000001203 */
[-C--:B------:R-:W-:Y:S02]  /*efd0*/  SHF.L.U32 R5, R5, R18.reuse, RZ ;  /* 0x0000001205057219 */ /* 0x080fe400000006ff */
[-C--:B------:R-:W-:Y:S01]  /*efe0*/  SHF.R.U32.HI R3, RZ, R18.reuse, R3 ;  /* 0x00000012ff037219 */ /* 0x080fe20000011603 */
[----:B------:R-:W-:Y:S01]  /*eff0*/  IMAD.MOV.U32 R2, RZ, RZ, R12 ;  /* 0x000000ffff027224 */ /* 0x000fe200078e000c */
[----:B------:R-:W-:Y:S01]  /*f000*/  SHF.L.U32 R18, R7, R18, RZ ;  /* 0x0000001207127219 */ /* 0x000fe200000006ff */
[----:B------:R-:W0:Y:S01]  /*f010*/  LDC R23, c[0x0][0x638] ;  /* 0x00018e00ff177b82 */ /* 0x000e220000000800 */
[----:B------:R-:W-:-:S07]  /*f020*/  LOP3.LUT R19, RZ, R5, RZ, 0x33, !PT ;  /* 0x00000005ff137212 */ /* 0x000fce00078e33ff */
[----:B------:R-:W0:Y:S01]  /*f030*/  LDC R24, c[0x0][0x610] ;  /* 0x00018400ff187b82 */ /* 0x000e220000000800 */
[----:B--2---:R-:W-:Y:S05]  /*f040*/  @!P0 BRA `(.L_x_301) ;  /* 0x0000000000288947 */ /* 0x004fea0003800000 */
[----:B------:R-:W2:Y:S02]  /*f050*/  LDC R7, c[0x0][0x64c] ;  /* 0x00019300ff077b82 */ /* 0x000ea40000000800 */
[----:B--2---:R-:W-:-:S05]  /*f060*/  IADD3 R7, P0, R12, R7, RZ ;  /* 0x000000070c077210 */ /* 0x004fca0007f1e0ff */
        /* <DEDUP_REMOVED lines=8> */
.L_x_301:
[----:B---3--:R-:W-:Y:S01]  /*f0f0*/  SHF.R.U64 R0, R2, R22, R3 ;  /* 0x0000001602007219 */ /* 0x008fe20000001203 */
[----:B0-----:R-:W-:Y:S01]  /*f100*/  VIADD R7, R14, 0xffffffff ;  /* 0xffffffff0e077836 */ /* 0x001fe20000000000 */
[----:B------:R-:W-:Y:S01]  /*f110*/  LOP3.LUT R5, R8, R19, RZ, 0xc0, !PT ;  /* 0x0000001308057212 */ /* 0x000fe200078ec0ff */
[----:B------:R-:W-:Y:S02]  /*f120*/  IMAD.MOV R13, RZ, RZ, -R13 ;  /* 0x000000ffff0d7224 */ /* 0x000fe400078e0a0d */
[----:B------:R-:W-:Y:S02]  /*f130*/  IMAD.MOV R3, RZ, RZ, -R0 ;  /* 0x000000ffff037224 */ /* 0x000fe400078e0a00 */
[----:B------:R-:W-:Y:S01]  /*f140*/  IMAD R2, R18, R0, R5 ;  /* 0x0000000012027224 */ /* 0x000fe200078e0205 */
[----:B------:R-:W-:Y:S01]  /*f150*/  LOP3.LUT R5, R10, R7, RZ, 0xc0, !PT ;  /* 0x000000070a057212 */ /* 0x000fe200078ec0ff */
[----:B------:R-:W-:Y:S02]  /*f160*/  @P2 IMAD R17, R15, R13, R16 ;  /* 0x0000000d0f112224 */ /* 0x000fe400078e0210 */
[----:B------:R-:W-:-:S02]  /*f170*/  IMAD R0, R3, R23, R12 ;  /* 0x0000001703007224 */ /* 0x000fc400078e020c */
[----:B------:R-:W-:Y:S02]  /*f180*/  IMAD.MOV.U32 R4, RZ, RZ, 0x1 ;  /* 0x00000001ff047424 */ /* 0x000fe400078e00ff */
[----:B------:R-:W-:Y:S02]  /*f190*/  IMAD R2, R2, R24, R17 ;  /* 0x0000001802027224 */ /* 0x000fe400078e0211 */
[----:B------:R-:W-:Y:S01]  /*f1a0*/  IMAD R3, R0, R14, R5 ;  /* 0x0000000e00037224 */ /* 0x000fe200078e0205 */
[----:B------:R-:W-:-:S04]  /*f1b0*/  PRMT R0, R4, 0x7610, R0 ;  /* 0x0000761004007816 */ /* 0x000fc80000000000 */
[----:B------:R-:W-:Y:S02]  /*f1c0*/  SEL R4, R3, R2, !P2 ;  /* 0x0000000203047207 */ /* 0x000fe40005000000 */
[----:B------:R-:W-:-:S03]  /*f1d0*/  SEL R2, R2, R3, !P2 ;  /* 0x0000000302027207 */ /* 0x000fc60005000000 */
[----:B------:R2:W-:Y:S04]  /*f1e0*/  STL [R1+0x90], R4 ;  /* 0x0000900401007387 */ /* 0x0005e80000100800 */
[----:B------:R2:W-:Y:S04]  /*f1f0*/  STL [R1+0x7c], R11 ;  /* 0x00007c0b01007387 */ /* 0x0005e80000100800 */
[----:B------:R2:W-:Y:S02]  /*f200*/  STL [R1+0x8c], R2 ;  /* 0x00008c0201007387 */ /* 0x0005e40000100800 */
.L_x_299:
[----:B------:R-:W-:Y:S01]  /*f210*/  LOP3.LUT P0, RZ, R0, 0xff, RZ, 0xc0, !PT ;  /* 0x000000ff00ff7812 */ /* 0x000fe2000780c0ff */
[----:B------:R-:W-:-:S12]  /*f220*/  ULOP3.LUT UR30, UR30, 0x1, URZ, 0x3c, !UPT ;  /* 0x000000011e1e7892 */ /* 0x000fd8000f8e3c3f */
[----:B------:R-:W-:Y:S05]  /*f230*/  @P0 BRA `(.L_x_302) ;  /* 0xffffff2400a80947 */ /* 0x000fea000383ffff */
[----:B------:R-:W-:Y:S05]  /*f240*/  EXIT ;  /* 0x000000000000794d */ /* 0x000fea0003800000 */
.L_x_18:
[----:B------:R-:W-:-:S08]  /*f250*/  ISETP.NE.AND P0, PT, RZ, UR6, PT ;  /* 0x00000006ff007c0c */ /* 0x000fd0000bf05270 */
[----:B0123--:R-:W0:-:S00]  /*f260*/  USETMAXREG.DEALLOC.CTAPOOL 0x28 ;  /* 0x00000028000079c8 */ /* 0x00fe0000080e0500 */
[----:B------:R-:W-:Y:S05]  /*f270*/  @P0 EXIT ;  /* 0x000000000000094d */ /* 0x000fea0003800000 */
[----:B0-----:R-:W-:Y:S01]  /*f280*/  LOP3.LUT P0, RZ, R0, 0xff, RZ, 0xc0, !PT ;  /* 0x000000ff00ff7812 */ /* 0x001fe2000780c0ff */
[----:B------:R-:W-:Y:S02]  /*f290*/  IMAD.MOV.U32 R0, RZ, RZ, 0x1 ;  /* 0x00000001ff007424 */ /* 0x000fe400078e00ff */
[----:B------:R-:W-:-:S10]  /*f2a0*/  IMAD.MOV.U32 R8, RZ, RZ, RZ ;  /* 0x000000ffff087224 */ /* 0x000fd400078e00ff */
[----:B------:R-:W-:Y:S05]  /*f2b0*/  @!P0 BRA `(.L_x_303) ;  /* 0x0000000c00ac8947 */ /* 0x000fea0003800000 */
[----:B------:R-:W0:Y:S01]  /*f2c0*/  S2UR UR5, SR_CgaCtaId ;  /* 0x00000000000579c3 */ /* 0x000e220000008800 */
[----:B------:R-:W-:Y:S01]  /*f2d0*/  ULDC UR17, c[0x0][0x658] ;  /* 0x0001960000117ab9 */ /* 0x000fe20000000800 */
[----:B------:R-:W-:Y:S01]  /*f2e0*/  UMOV UR6, 0xffffffff ;  /* 0xffffffff00067882 */ /* 0x000fe20000000000 */
[----:B------:R-:W-:Y:S01]  /*f2f0*/  UMOV UR9, 0x1 ;  /* 0x0000000100097882 */ /* 0x000fe20000000000 */
[----:B------:R-:W-:Y:S01]  /*f300*/  USHF.L.U32 UR6, UR6, UR17, URZ ;  /* 0x0000001106067299 */ /* 0x000fe2000800063f */
[----:B------:R-:W-:Y:S01]  /*f310*/  LOP3.LUT P0, RZ, R2, 0x1f, RZ, 0xc0, !PT ;  /* 0x0000001f02ff7812 */ /* 0x000fe2000780c0ff */
[----:B------:R-:W-:Y:S01]  /*f320*/  BSSY B0, `(.L_x_303) ;  /* 0x00000e4000007945 */ /* 0x000fe20003800000 */
[C---:B------:R-:W-:Y:S01]  /*f330*/  ISETP.NE.AND P3, PT, R3.reuse, RZ, PT ;  /* 0x000000ff0300720c */ /* 0x040fe20003f65270 */
[----:B------:R-:W-:Y:S01]  /*f340*/  ULOP3.LUT UR22, URZ, UR6, URZ, 0x33, !UPT ;  /* 0x000000063f167292 */ /* 0x000fe2000f8e333f */
[----:B------:R-:W-:Y:S01]  /*f350*/  ISETP.NE.OR P0, PT, R3, RZ, !P0 ;  /* 0x000000ff0300720c */ /* 0x000fe20004705670 */
[----:B------:R-:W-:Y:S01]  /*f360*/  IMAD.MOV.U32 R9, RZ, RZ, 0x1 ;  /* 0x00000001ff097424 */ /* 0x000fe200078e00ff */
[----:B------:R-:W-:Y:S01]  /*f370*/  ULDC UR16, c[0x0][0x600] ;  /* 0x0001800000107ab9 */ /* 0x000fe20000000800 */
[----:B------:R-:W-:Y:S01]  /*f380*/  IMAD.MOV.U32 R0, RZ, RZ, 0x1 ;  /* 0x00000001ff007424 */ /* 0x000fe200078e00ff */
[----:B------:R-:W-:Y:S01]  /*f390*/  UMOV UR24, 0x11 ;  /* 0x0000001100187882 */ /* 0x000fe20000000000 */
[----:B------:R-:W-:Y:S01]  /*f3a0*/  IMAD.MOV.U32 R8, RZ, RZ, RZ ;  /* 0x000000ffff087224 */ /* 0x000fe200078e00ff */
[----:B------:R-:W-:-:S02]  /*f3b0*/  UIADD3 UR32, UR14, 0x1, URZ ;  /* 0x000000010e207890 */ /* 0x000fc4000fffe03f */
[----:B------:R-:W-:Y:S02]  /*f3c0*/  ULOP3.LUT UR33, UR13, 0x2, URZ, 0xfc, !UPT ;  /* 0x000000020d217892 */ /* 0x000fe4000f8efc3f */
[----:B------:R-:W-:Y:S02]  /*f3d0*/  UIADD3 UR16, UR16, -0x1, URZ ;  /* 0xffffffff10107890 */ /* 0x000fe4000fffe03f */
[----:B------:R-:W-:Y:S01]  /*f3e0*/  USHF.L.U32 UR17, UR9, UR17, URZ ;  /* 0x0000001109117299 */ /* 0x000fe2000800063f */
[----:B------:R-:W-:Y:S01]  /*f3f0*/  ULDC.64 UR28, c[0x0][0x198] ;  /* 0x00006600001c7ab9 */ /* 0x000fe20000000a00 */
[----:B0-----:R-:W-:Y:S02]  /*f400*/  USHF.R.U32.HI UR34, URZ, 0x2, UR5 ;  /* 0x000000023f227899 */ /* 0x001fe40008011605 */
[----:B------:R-:W-:Y:S02]  /*f410*/  ULOP3.LUT UR4, UR5, 0x3, URZ, 0xc0, !UPT ;  /* 0x0000000305047892 */ /* 0x000fe4000f8ec03f */
[----:B------:R-:W-:-:S02]  /*f420*/  USHF.L.U32 UR18, UR5, 0x6, URZ ;  /* 0x0000000605127899 */ /* 0x000fc4000800063f */
[----:B------:R-:W-:Y:S02]  /*f430*/  USHF.L.U32 UR19, UR5, 0xc, URZ ;  /* 0x0000000c05137899 */ /* 0x000fe4000800063f */
[----:B------:R-:W-:Y:S02]  /*f440*/  ULOP3.LUT UR5, UR5, 0xfffffffc, URZ, 0xc0, !UPT ;  /* 0xfffffffc05057892 */ /* 0x000fe4000f8ec03f */
[----:B------:R-:W-:Y:S02]  /*f450*/  UISETP.GT.U32.AND UP0, UPT, UR4, 0xffff, UPT ;  /* 0x0000ffff0400788c */ /* 0x000fe4000bf04070 */
[----:B------:R-:W-:Y:S02]  /*f460*/  ULOP3.LUT UR7, UR5, 0x1, URZ, 0xfc, !UPT ;  /* 0x0000000105077892 */ /* 0x000fe4000f8efc3f */
[----:B------:R-:W-:Y:S02]  /*f470*/  ULOP3.LUT UR8, UR5, 0x2, URZ, 0xfc, !UPT ;  /* 0x0000000205087892 */ /* 0x000fe4000f8efc3f */
[----:B------:R-:W-:-:S02]  /*f480*/  USHF.L.U32 UR6, UR9, UR5, URZ ;  /* 0x0000000509067299 */ /* 0x000fc4000800063f */
[----:B------:R-:W-:Y:S02]  /*f490*/  ULOP3.LUT UR5, UR5, 0x3, URZ, 0xfc, !UPT ;  /* 0x0000000305057892 */ /* 0x000fe4000f8efc3f */
[----:B------:R-:W-:Y:S02]  /*f4a0*/  USHF.L.U32 UR7, UR9, UR7, URZ ;  /* 0x0000000709077299 */ /* 0x000fe4000800063f */
[----:B------:R-:W-:Y:S02]  /*f4b0*/  USHF.L.U32 UR8, UR9, UR8, URZ ;  /* 0x0000000809087299 */ /* 0x000fe4000800063f */
[----:B------:R-:W-:Y:S02]  /*f4c0*/  USEL UR4, UR4, 0xffff, !UP0 ;  /* 0x0000ffff04047887 */ /* 0x000fe4000c000000 */
[----:B------:R-:W-:Y:S02]  /*f4d0*/  USHF.L.U32 UR5, UR9, UR5, URZ ;  /* 0x0000000509057299 */ /* 0x000fe4000800063f */
[----:B------:R-:W-:-:S02]  /*f4e0*/  ULOP3.LUT UR6, UR8, UR6, UR7, 0xfe, !UPT ;  /* 0x0000000608067292 */ /* 0x000fc4000f8efe07 */
[----:B------:R-:W-:Y:S02]  /*f4f0*/  ULOP3.LUT UR4, UR4, 0xffff, URZ, 0xc0, !UPT ;  /* 0x0000ffff04047892 */ /* 0x000fe4000f8ec03f */
[----:B------:R-:W-:Y:S02]  /*f500*/  ULOP3.LUT UR18, UR18, 0xc0, URZ, 0xc0, !UPT ;  /* 0x000000c012127892 */ /* 0x000fe4000f8ec03f */
[----:B------:R-:W-:Y:S02]  /*f510*/  ULOP3.LUT UR19, UR19, 0x3000, URZ, 0xc0, !UPT ;  /* 0x0000300013137892 */ /* 0x000fe4000f8ec03f */
[----:B------:R-:W-:Y:S02]  /*f520*/  ULOP3.LUT UR23, UR6, UR5, URZ, 0xfc, !UPT ;  /* 0x0000000506177292 */ /* 0x000fe4000f8efc3f */
[----:B------:R-:W-:-:S12]  /*f530*/  USHF.L.U32 UR24, UR24, UR4, URZ ;  /* 0x0000000418187299 */ /* 0x000fd8000800063f */
.L_x_315:
[----:B------:R-:W-:-:S03]  /*f540*/  UMOV UR4, 0xffffffff ;  /* 0xffffffff00047882 */ /* 0x000fc60000000000 */
[----:B01----:R-:W-:Y:S05]  /*f550*/  BRA.DIV UR4, `(.L_x_304) ;  /* 0x00000016042c7947 */ /* 0x003fea000b800000 */
[----:B------:R-:W-:-:S13]  /*f560*/  ELECT P1, URZ, PT ;  /* 0x00000000003f782f */ /* 0x000fda0003820000 */
.L_x_335:
[----:B------:R-:W0:Y:S01]  /*f570*/  LDC R2, c[0x0][0x28c] ;  /* 0x0000a300ff027b82 */ /* 0x000e220000000800 */
[----:B------:R-:W-:Y:S01]  /*f580*/  BSSY B1, `(.L_x_305) ;  /* 0x0000040000017945 */ /* 0x000fe20003800000 */
[----:B0-----:R-:W-:-:S13]  /*f590*/  ISETP.LT.OR P1, PT, R2, 0x1, !P1 ;  /* 0x000000010200780c */ /* 0x001fda0004f21670 */
[----:B------:R-:W-:Y:S05]  /*f5a0*/  @P1 BRA `(.L_x_306) ;  /* 0x0000000000f41947 */ /* 0x000fea0003800000 */
[----:B------:R-:W2:Y:S04]  /*f5b0*/  LDL.LU R4, [R1+0x90] ;  /* 0x0000900001047983 */ /* 0x000ea80000300800 */
[----:B------:R-:W3:Y:S01]  /*f5c0*/  LDL.LU R3, [R1+0x8c] ;  /* 0x00008c0001037983 */ /* 0x000ee20000300800 */
[----:B------:R-:W-:Y:S02]  /*f5d0*/  IMAD.MOV.U32 R12, RZ, RZ, RZ ;  /* 0x000000ffff0c7224 */ /* 0x000fe400078e00ff */
[----:B------:R-:W-:Y:S02]  /*f5e0*/  IMAD.U32 R13, RZ, RZ, UR32 ;  /* 0x00000020ff0d7e24 */ /* 0x000fe4000f8e00ff */
[----:B------:R-:W-:Y:S01]  /*f5f0*/  IMAD.MOV.U32 R2, RZ, RZ, R0 ;  /* 0x000000ffff027224 */ /* 0x000fe200078e0000 */
[----:B--2---:R-:W-:-:S02]  /*f600*/  LEA R6, R4, UR18, 0x8 ;  /* 0x0000001204067c11 */ /* 0x004fc4000f8e40ff */
[----:B---3--:R-:W-:Y:S01]  /*f610*/  LEA R4, R3, UR34, 0x1 ;  /* 0x0000002203047c11 */ /* 0x008fe2000f8e08ff */
[----:B------:R-:W-:-:S04]  /*f620*/  IMAD.MOV.U32 R3, RZ, RZ, R8 ;  /* 0x000000ffff037224 */ /* 0x000fc800078e0008 */
[----:B------:R-:W-:-:S07]  /*f630*/  IMAD.SHL.U32 R7, R4, 0x20, RZ ;  /* 0x0000002004077824 */ /* 0x000fce00078e00ff */
.L_x_310:
[----:B------:R-:W0:Y:S01]  /*f640*/  S2R R5, SR_CgaCtaId ;  /* 0x0000000000057919 */ /* 0x000e220000008800 */
[----:B------:R-:W-:-:S04]  /*f650*/  MOV R4, 0x400 ;  /* 0x0000040000047802 */ /* 0x000fc80000000f00 */
[----:B0-----:R-:W-:Y:S02]  /*f660*/  LEA R10, R5, R4, 0x18 ;  /* 0x00000004050a7211 */ /* 0x001fe400078ec0ff */
[----:B------:R-:W-:Y:S01]  /*f670*/  SHF.L.U32 R4, R2, 0x1f, RZ ;  /* 0x0000001f02047819 */ /* 0x000fe200000006ff */
[----:B------:R-:W0:Y:S02]  /*f680*/  @!P3 LDC R5, c[0x0][0x500] ;  /* 0x00014000ff05bb82 */ /* 0x000e240000000800 */
[----:B------:R-:W-:-:S04]  /*f690*/  IMAD R11, R3, 0x8, R10 ;  /* 0x00000008030b7824 */ /* 0x000fc800078e020a */
[----:B------:R-:W1:Y:S02]  /*f6a0*/  SYNCS.PHASECHK.TRANS64.TRYWAIT P1, [R11+URZ+0x58], R4 ;  /* 0x000058040b0075a7 */ /* 0x000e64000802017f */
[----:B-1----:R-:W-:Y:S05]  /*f6b0*/  @!P1 BRA `(.L_x_307) ;  /* 0x0000001000f49947 */ /* 0x002fea0003800000 */
.L_x_336:
[----:B------:R-:W-:Y:S01]  /*f6c0*/  UPRMT UR4, UR33, 0x9910, URZ ;  /* 0x0000991021047896 */ /* 0x000fe2000800003f */
[----:B0-----:R0:W-:Y:S03]  /*f6d0*/  @!P3 SYNCS.ARRIVE.TRANS64 RZ, [R11+URZ], R5 ;  /* 0x000000050bffb9a7 */ /* 0x0011e6000800003f */
[----:B------:R-:W-:-:S06]  /*f6e0*/  UISETP.NE.AND UP0, UPT, UR4, 0x2, UPT ;  /* 0x000000020400788c */ /* 0x000fcc000bf05270 */
[----:B------:R-:W-:-:S13]  /*f6f0*/  PLOP3.LUT P1, PT, PT, PT, UP0, 0x80, 0x0 ;  /* 0x000000000000781c */ /* 0x000fda0003f2f008 */
[----:B0-----:R-:W-:Y:S05]  /*f700*/  @P1 BRA `(.L_x_308) ;  /* 0x0000000000041947 */ /* 0x001fea0003800000 */
[----:B------:R-:W-:Y:S01]  /*f710*/  BPT.TRAP 0x1 ;  /* 0x000000040000795c */ /* 0x000fe20000300000 */
.L_x_308:
[----:B------:R-:W-:Y:S05]  /*f720*/  @P0 BRA `(.L_x_309) ;  /* 0x0000000000040947 */ /* 0x000fea0003800000 */
[----:B------:R-:W-:Y:S01]  /*f730*/  BPT.TRAP 0x1 ;  /* 0x000000040000795c */ /* 0x000fe20000300000 */
.L_x_309:
[----:B------:R-:W2:Y:S01]  /*f740*/  LDL R5, [R1+0x7c] ;  /* 0x00007c0001057983 */ /* 0x000ea20000100800 */
[----:B-1----:R-:W-:Y:S01]  /*f750*/  LEA R4, R3, UR34, 0x1 ;  /* 0x0000002203047c11 */ /* 0x002fe2000f8e08ff */
[----:B------:R-:W-:Y:S01]  /*f760*/  VIADD R13, R13, 0xffffffff ;  /* 0xffffffff0d0d7836 */ /* 0x000fe20000000000 */
[----:B------:R-:W-:Y:S01]  /*f770*/  R2UR UR8, R3 ;  /* 0x00000000030872ca */ /* 0x000fe200000e0000 */
[----:B------:R-:W-:Y:S01]  /*f780*/  UIADD3 UR4, UP0, UR28, 0xf0, URZ ;  /* 0x000000f01c047890 */ /* 0x000fe2000ff1e03f */
[----:B------:R-:W-:Y:S01]  /*f790*/  R2UR UR27, R10 ;  /* 0x000000000a1b72ca */ /* 0x000fe200000e0000 */
[----:B------:R-:W-:Y:S01]  /*f7a0*/  IMAD.U32 R4, R4, 0x800, R10 ;  /* 0x0000080004047824 */ /* 0x000fe200078e000a */
[----:B------:R-:W-:Y:S01]  /*f7b0*/  R2UR UR9, R11 ;  /* 0x000000000b0972ca */ /* 0x000fe200000e0000 */
[----:B------:R-:W-:Y:S01]  /*f7c0*/  UIADD3 UR30, UP1, UR28, 0x1f0, URZ ;  /* 0x000001f01c1e7890 */ /* 0x000fe2000ff3e03f */
[----:B------:R-:W-:Y:S01]  /*f7d0*/  R2UR UR11, R7 ;  /* 0x00000000070b72ca */ /* 0x000fe200000e0000 */
[----:B------:R-:W-:Y:S01]  /*f7e0*/  UPRMT UR25, URZ, 0x5410, UR24 ;  /* 0x000054103f197896 */ /* 0x000fe20008000018 */
[----:B------:R-:W-:Y:S01]  /*f7f0*/  R2UR UR5, R4 ;  /* 0x00000000040572ca */ /* 0x000fe200000e0000 */
[----:B------:R-:W-:Y:S01]  /*f800*/  VIADD R3, R3, 0x1 ;  /* 0x0000000103037836 */ /* 0x000fe20000000000 */
[----:B------:R-:W-:Y:S01]  /*f810*/  R2UR UR10, R12 ;  /* 0x000000000c0a72ca */ /* 0x000fe200000e0000 */
[----:B------:R-:W-:Y:S01]  /*f820*/  UPRMT UR36, URZ, 0x5410, UR23 ;  /* 0x000054103f247896 */ /* 0x000fe20008000017 */
[----:B------:R-:W-:Y:S01]  /*f830*/  R2UR UR35, R6 ;  /* 0x00000000062372ca */ /* 0x000fe200000e0000 */
[----:B------:R-:W-:Y:S01]  /*f840*/  ULEA UR8, UR8, UR19, 0xe ;  /* 0x0000001308087291 */ /* 0x000fe2000f8e703f */
[----:B------:R-:W-:Y:S01]  /*f850*/  ISETP.GT.AND P4, PT, R13, 0x1, PT ;  /* 0x000000010d00780c */ /* 0x000fe20003f84270 */
[----:B------:R-:W-:Y:S01]  /*f860*/  UIADD3.X UR31, URZ, UR29, URZ, UP1, !UPT ;  /* 0x0000001d3f1f7290 */ /* 0x000fe20008ffe43f */
[C---:B------:R-:W-:Y:S01]  /*f870*/  ISETP.NE.AND P1, PT, R3.reuse, 0xb, PT ;  /* 0x0000000b0300780c */ /* 0x040fe20003f25270 */
[----:B------:R-:W-:Y:S01]  /*f880*/  UIADD3 UR27, UR27, 0xb180, UR8 ;  /* 0x0000b1801b1b7890 */ /* 0x000fe2000fffe008 */
[----:B------:R-:W-:Y:S01]  /*f890*/  VIADD R12, R12, 0x40 ;  /* 0x000000400c0c7836 */ /* 0x000fe20000000000 */
[----:B------:R-:W-:Y:S01]  /*f8a0*/  UMOV UR6, 0x0 ;  /* 0x0000000000067882 */ /* 0x000fe20000000000 */
[----:B------:R-:W-:Y:S01]  /*f8b0*/  UMOV UR7, 0x10000000 ;  /* 0x1000000000077882 */ /* 0x000fe20000000000 */
[----:B------:R-:W-:Y:S01]  /*f8c0*/  UIADD3 UR26, UR5, 0x180, URZ ;  /* 0x00000180051a7890 */ /* 0x000fe2000fffe03f */
[----:B------:R-:W-:Y:S01]  /*f8d0*/  SEL R3, R3, RZ, P1 ;  /* 0x000000ff03037207 */ /* 0x000fe20000800000 */
[----:B------:R-:W-:-:S05]  /*f8e0*/  UIADD3.X UR5, URZ, UR29, URZ, UP0, !UPT ;  /* 0x0000001d3f057290 */ /* 0x000fca00087fe43f */
[----:B------:R-:W-:Y:S01]  /*f8f0*/  UMOV UR8, UR26 ;  /* 0x0000001a00087c82 */ /* 0x000fe20008000000 */
[----:B--2---:R-:W-:Y:S02]  /*f900*/  R2UR UR12, R5 ;  /* 0x00000000050c72ca */ /* 0x004fe400000e0000 */
[----:B------:R-:W-:-:S04]  /*f910*/  SEL R5, RZ, 0x1, P1 ;  /* 0x00000001ff057807 */ /* 0x000fc80000800000 */
[----:B------:R-:W-:-:S07]  /*f920*/  LOP3.LUT R2, R2, R5, RZ, 0x3c, !PT ;  /* 0x0000000502027212 */ /* 0x000fce00078e3cff */
[----:B------:R0:W-:Y:S02]  /*f930*/  UTMALDG.3D.MULTICAST [UR8], [UR4], UR25, desc[UR6] ;  /* 0x00000608040073b4 */ /* 0x0001e40008011819 */
[----:B0-----:R-:W-:Y:S01]  /*f940*/  UMOV UR8, UR27 ;  /* 0x0000001b00087c82 */ /* 0x001fe20008000000 */
[----:B------:R-:W-:Y:S02]  /*f950*/  UMOV UR11, UR35 ;  /* 0x00000023000b7c82 */ /* 0x000fe40008000000 */
[----:B------:R0:W-:Y:S02]  /*f960*/  UTMALDG.3D.MULTICAST [UR8], [UR30], UR36, desc[UR6] ;  /* 0x000006081e0073b4 */ /* 0x0001e40008011824 */
[----:B0-----:R-:W-:Y:S05]  /*f970*/  @P4 BRA `(.L_x_310) ;  /* 0xfffffffc00304947 */ /* 0x001fea000383ffff */
.L_x_306:
[----:B------:R-:W-:Y:S05]  /*f980*/  BSYNC B1 ;  /* 0x0000000000017941 */ /* 0x000fea0003800000 */
.L_x_305:
[----:B------:R-:W2:Y:S01]  /*f990*/  LDL.LU R15, [R1+0x84] ;  /* 0x00008400010f7983 */ /* 0x000ea20000300800 */
[----:B------:R-:W-:Y:S01]  /*f9a0*/  LOP3.LUT P5, RZ, R9, 0xff, RZ, 0xc0, !PT ;  /* 0x000000ff09ff7812 */ /* 0x000fe200078ac0ff */
[----:B------:R-:W-:Y:S01]  /*f9b0*/  VIADD R8, R8, UR14 ;  /* 0x0000000e08087c36 */ /* 0x000fe20008000000 */
[----:B------:R-:W-:Y:S01]  /*f9c0*/  UISETP.GE.U32.AND UP0, UPT, UR14, 0xb, UPT ;  /* 0x0000000b0e00788c */ /* 0x000fe2000bf06070 */
[----:B------:R-:W3:Y:S01]  /*f9d0*/  LDL.LU R14, [R1+0x88] ;  /* 0x00008800010e7983 */ /* 0x000ee20000300800 */
[----:B------:R-:W-:Y:S01]  /*f9e0*/  IMAD.U32 R5, RZ, RZ, UR14 ;  /* 0x0000000eff057e24 */ /* 0x000fe2000f8e00ff */
[----:B------:R-:W-:Y:S01]  /*f9f0*/  ULDC.64 UR4, c[0x0][0x650] ;  /* 0x0001940000047ab9 */ /* 0x000fe20000000a00 */
[----:B------:R-:W-:Y:S01]  /*fa00*/  ISETP.GT.U32.AND P1, PT, R8, 0xa, PT ;  /* 0x0000000a0800780c */ /* 0x000fe20003f24070 */
[----:B------:R-:W-:Y:S01]  /*fa10*/  BSSY B1, `(.L_x_311) ;  /* 0x0000072000017945 */ /* 0x000fe20003800000 */
[----:B------:R-:W-:Y:S02]  /*fa20*/  PLOP3.LUT P4, PT, PT, PT, UP0, 0x80, 0x0 ;  /* 0x000000000000781c */ /* 0x000fe40003f8f008 */
[----:B------:R-:W-:-:S02]  /*fa30*/  ISETP.LT.U32.AND P1, PT, R5, 0xb, P1 ;  /* 0x0000000b0500780c */ /* 0x000fc40000f21070 */
[----:B------:R-:W-:Y:S01]  /*fa40*/  PRMT R9, RZ, 0x7610, R9 ;  /* 0x00007610ff097816 */ /* 0x000fe20000000009 */
[----:B------:R-:W0:Y:S01]  /*fa50*/  @P5 S2R R3, SR_CgaCtaId ;  /* 0x0000000000035919 */ /* 0x000e220000008800 */
[----:B------:R-:W-:-:S04]  /*fa60*/  @P5 MOV R2, 0x400 ;  /* 0x0000040000025802 */ /* 0x000fc80000000f00 */
[----:B0-----:R-:W-:Y:S01]  /*fa70*/  @P5 LEA R4, R3, R2, 0x18 ;  /* 0x0000000203045211 */ /* 0x001fe200078ec0ff */
[----:B------:R-:W-:-:S03]  /*fa80*/  IMAD.WIDE.U32 R2, R8, -0x45d1745d, RZ ;  /* 0xba2e8ba308027825 */ /* 0x000fc600078e00ff */
[----:B------:R0:W-:Y:S02]  /*fa90*/  @P5 SYNCS.ARRIVE.TRANS64.A1T0 RZ, [R4+URZ+0xe8], RZ ;  /* 0x0000e8ff04ff59a7 */ /* 0x0001e4000810003f */
[----:B------:R-:W-:Y:S02]  /*faa0*/  SHF.R.U32.HI R5, RZ, 0x3, R3 ;  /* 0x00000003ff057819 */ /* 0x000fe40000011603 */
[----:B------:R-:W-:Y:S02]  /*fab0*/  SEL R3, RZ, 0x1, !P1 ;  /* 0x00000001ff037807 */ /* 0x000fe40004800000 */
[----:B------:R-:W-:Y:S01]  /*fac0*/  PRMT R2, RZ, 0x7610, R2 ;  /* 0x00007610ff027816 */ /* 0x000fe20000000002 */
[----:B------:R-:W-:Y:S01]  /*fad0*/  IMAD R8, R5, -0xb, R8 ;  /* 0xfffffff505087824 */ /* 0x000fe200078e0208 */
[----:B------:R-:W-:Y:S01]  /*fae0*/  LOP3.LUT R0, R0, R3, RZ, 0x3c, !PT ;  /* 0x0000000300007212 */ /* 0x000fe200078e3cff */
[----:B0-----:R-:W-:Y:S02]  /*faf0*/  IMAD.MOV.U32 R4, RZ, RZ, -0x1 ;  /* 0xffffffffff047424 */ /* 0x001fe400078e00ff */
[----:B------:R-:W-:Y:S01]  /*fb00*/  IMAD.MOV.U32 R3, RZ, RZ, -0x1 ;  /* 0xffffffffff037424 */ /* 0x000fe200078e00ff */
[----:B------:R-:W-:Y:S01]  /*fb10*/  @P4 LOP3.LUT R0, R0, 0x1, R5, 0x78, !PT ;  /* 0x0000000100004812 */ /* 0x000fe200078e7805 */
[----:B------:R-:W-:Y:S01]  /*fb20*/  IMAD.MOV.U32 R5, RZ, RZ, -0x1 ;  /* 0xffffffffff057424 */ /* 0x000fe200078e00ff */
[----:B---3--:R-:W-:-:S04]  /*fb30*/  IADD3 R14, P5, R14, UR20, RZ ;  /* 0x000000140e0e7c10 */ /* 0x008fc8000ffbe0ff */
[----:B--2---:R-:W-:Y:S01]  /*fb40*/  IADD3.X R15, R15, UR15, RZ, P5, !PT ;  /* 0x0000000f0f0f7c10 */ /* 0x004fe2000affe4ff */
[----:B------:R0:W-:Y:S01]  /*fb50*/  STL [R1+0x88], R14 ;  /* 0x0000880e01007387 */ /* 0x0001e20000100800 */
[----:B------:R-:W-:-:S03]  /*fb60*/  ISETP.GE.U32.AND P1, PT, R14, UR4, PT ;  /* 0x000000040e007c0c */ /* 0x000fc6000bf26070 */
[----:B------:R0:W-:Y:S01]  /*fb70*/  STL [R1+0x84], R15 ;  /* 0x0000840f01007387 */ /* 0x0001e20000100800 */
[----:B------:R-:W-:-:S03]  /*fb80*/  ISETP.GE.U32.AND.EX P1, PT, R15, UR5, PT, P1 ;  /* 0x000000050f007c0c */ /* 0x000fc6000bf26110 */
[----:B------:R0:W-:Y:S04]  /*fb90*/  STL [R1+0x8c], R5 ;  /* 0x00008c0501007387 */ /* 0x0001e80000100800 */
[----:B------:R0:W-:Y:S04]  /*fba0*/  STL [R1+0x90], R4 ;  /* 0x0000900401007387 */ /* 0x0001e80000100800 */
[----:B------:R0:W-:Y:S02]  /*fbb0*/  STL [R1+0x7c], R3 ;  /* 0x00007c0301007387 */ /* 0x0001e40000100800 */
[----:B------:R-:W-:Y:S05]  /*fbc0*/  @P1 BRA `(.L_x_312) ;  /* 0x0000000400581947 */ /* 0x000fea0003800000 */
[----:B------:R-:W-:Y:S01]  /*fbd0*/  ULDC.64 UR4, c[0x0][0x628] ;  /* 0x00018a0000047ab9 */ /* 0x000fe20000000a00 */
[----:B------:R-:W1:Y:S01]  /*fbe0*/  S2R R12, SR_CTAID.X ;  /* 0x00000000000c7919 */ /* 0x000e620000002500 */
[----:B------:R-:W-:Y:S01]  /*fbf0*/  ISETP.NE.U32.AND P1, PT, RZ, UR4, PT ;  /* 0x00000004ff007c0c */ /* 0x000fe2000bf25070 */
[----:B------:R-:W-:Y:S01]  /*fc00*/  ULDC UR7, c[0x0][0x630] ;  /* 0x00018c0000077ab9 */ /* 0x000fe20000000800 */
[----:B------:R-:W-:Y:S01]  /*fc10*/  IMAD.MOV.U32 R2, RZ, RZ, R14 ;  /* 0x000000ffff027224 */ /* 0x000fe200078e000e */
[----:B------:R-:W2:Y:S01]  /*fc20*/  S2R R10, SR_CTAID.Y ;  /* 0x00000000000a7919 */ /* 0x000ea20000002600 */
[----:B------:R-:W-:Y:S01]  /*fc30*/  ISETP.NE.AND.EX P1, PT, RZ, UR5, PT, P1 ;  /* 0x00000005ff007c0c */ /* 0x000fe2000bf25310 */
[----:B0-----:R-:W-:-:S12]  /*fc40*/  IMAD.MOV.U32 R3, RZ, RZ, R15 ;  /* 0x000000ffff037224 */ /* 0x001fd800078e000f */
[----:B------:R-:W-:Y:S05]  /*fc50*/  @!P1 BRA `(.L_x_313) ;  /* 0x0000000000289947 */ /* 0x000fea0003800000 */
[----:B------:R-:W-:Y:S02]  /*fc60*/  ULDC UR6, c[0x0][0x634] ;  /* 0x00018d0000067ab9 */ /* 0x000fe40000000800 */
[----:B------:R-:W-:-:S05]  /*fc70*/  IADD3 R7, P1, R14, UR6, RZ ;  /* 0x000000060e077c10 */ /* 0x000fca000ff3e0ff */
[----:B------:R-:W-:-:S04]  /*fc80*/  IMAD.X R11, RZ, RZ, R15, P1 ;  /* 0x000000ffff0b7224 */ /* 0x000fc800008e060f */
[----:B------:R-:W-:-:S04]  /*fc90*/  IMAD.WIDE.U32 R4, R11, UR4, RZ ;  /* 0x000000040b047c25 */ /* 0x000fc8000f8e00ff */
[----:B------:R-:W-:-:S04]  /*fca0*/  IMAD.WIDE.U32 R4, P1, R7, UR5, R4 ;  /* 0x0000000507047c25 */ /* 0x000fc8000f820004 */
[----:B------:R-:W-:-:S04]  /*fcb0*/  IMAD.WIDE.U32 R6, R7, UR4, RZ ;  /* 0x0000000407067c25 */ /* 0x000fc8000f8e00ff */
[----:B------:R-:W-:Y:S01]  /*fcc0*/  IMAD.X R3, RZ, RZ, RZ, P1 ;  /* 0x000000ffff037224 */ /* 0x000fe200008e06ff */
[----:B------:R-:W-:Y:S01]  /*fcd0*/  IADD3 RZ, P1, R7, R4, RZ ;  /* 0x0000000407ff7210 */ /* 0x000fe20007f3e0ff */
[----:B------:R-:W-:-:S04]  /*fce0*/  IMAD.MOV.U32 R2, RZ, RZ, R5 ;  /* 0x000000ffff027224 */ /* 0x000fc800078e0005 */
[----:B------:R-:W-:-:S08]  /*fcf0*/  IMAD.WIDE.U32.X R2, R11, UR5, R2, P1 ;  /* 0x000000050b027c25 */ /* 0x000fd000088e0402 */
.L_x_313:
[--C-:B------:R-:W-:Y:S01]  /*fd00*/  SHF.R.U64 R11, R2, UR7, R3.reuse ;  /* 0x00000007020b7c19 */ /* 0x100fe20008001203 */
[----:B------:R-:W-:Y:S01]  /*fd10*/  ULDC.64 UR4, c[0x0][0x620] ;  /* 0x0001880000047ab9 */ /* 0x000fe20000000a00 */
[----:B------:R-:W-:Y:S01]  /*fd20*/  SHF.R.U32.HI R2, RZ, UR7, R3 ;  /* 0x00000007ff027c19 */ /* 0x000fe20008011603 */
[----:B------:R-:W-:Y:S01]  /*fd30*/  IMAD.MOV.U32 R3, RZ, RZ, R15 ;  /* 0x000000ffff037224 */ /* 0x000fe200078e000f */
[----:B------:R-:W-:Y:S01]  /*fd40*/  IADD3 R5, P1, RZ, -R11, RZ ;  /* 0x8000000bff057210 */ /* 0x000fe20007f3e0ff */
[----:B------:R-:W0:Y:S01]  /*fd50*/  LDC R7, c[0x0][0x144] ;  /* 0x00005100ff077b82 */ /* 0x000e220000000800 */
[----:B-1----:R-:W-:Y:S01]  /*fd60*/  I2FP.F32.U32 R6, R12 ;  /* 0x0000000c00067245 */ /* 0x002fe20000201000 */
[----:B------:R-:W-:Y:S01]  /*fd70*/  ULDC.64 UR8, c[0x0][0x640] ;  /* 0x0001900000087ab9 */ /* 0x000fe20000000a00 */
[----:B------:R-:W-:Y:S01]  /*fd80*/  ULDC UR6, c[0x0][0x608] ;  /* 0x0001820000067ab9 */ /* 0x000fe20000000800 */
[----:B------:R-:W-:Y:S01]  /*fd90*/  IMAD.X R2, RZ, RZ, ~R2, P1 ;  /* 0x000000ffff027224 */ /* 0x000fe200008e0e02 */
[----:B------:R-:W-:-:S03]  /*fda0*/  ISETP.NE.U32.AND P1, PT, RZ, UR8, PT ;  /* 0x00000008ff007c0c */ /* 0x000fc6000bf25070 */
[----:B------:R-:W-:Y:S01]  /*fdb0*/  IMAD R4, R2, UR4, RZ ;  /* 0x0000000402047c24 */ /* 0x000fe2000f8e02ff */
[----:B------:R-:W1:Y:S01]  /*fdc0*/  LDC R15, c[0x0][0x148] ;  /* 0x00005200ff0f7b82 */ /* 0x000e620000000800 */
[----:B------:R-:W-:Y:S01]  /*fdd0*/  IMAD.MOV.U32 R2, RZ, RZ, R14 ;  /* 0x000000ffff027224 */ /* 0x000fe200078e000e */
[----:B------:R-:W-:-:S03]  /*fde0*/  ISETP.NE.AND.EX P1, PT, RZ, UR9, PT, P1 ;  /* 0x00000009ff007c0c */ /* 0x000fc6000bf25310 */
[----:B------:R-:W-:Y:S01]  /*fdf0*/  IMAD.WIDE.U32 R2, R5, UR4, R2 ;  /* 0x0000000405027c25 */ /* 0x000fe2000f8e0002 */
[----:B------:R-:W-:-:S03]  /*fe00*/  ULDC UR4, c[0x0][0x150] ;  /* 0x0000540000047ab9 */ /* 0x000fc60000000800 */
[----:B------:R-:W-:Y:S01]  /*fe10*/  FMUL R6, R6, UR4 ;  /* 0x0000000406067c20 */ /* 0x000fe20008400000 */
[----:B------:R-:W-:Y:S01]  /*fe20*/  IMAD R5, R5, UR5, R4 ;  /* 0x0000000505057c24 */ /* 0x000fe2000f8e0204 */
[----:B------:R-:W-:Y:S01]  /*fe30*/  ULDC UR4, c[0x0][0x618] ;  /* 0x0001860000047ab9 */ /* 0x000fe20000000800 */
[----:B------:R-:W-:Y:S02]  /*fe40*/  ULDC UR5, c[0x0][0x154] ;  /* 0x0000550000057ab9 */ /* 0x000fe40000000800 */
[----:B------:R-:W-:Y:S01]  /*fe50*/  IMAD.IADD R3, R3, 0x1, R5 ;  /* 0x0000000103037824 */ /* 0x000fe200078e0205 */
[----:B------:R-:W3:Y:S04]  /*fe60*/  F2I.U32.TRUNC.NTZ R6, R6 ;  /* 0x0000000600067305 */ /* 0x000ee8000020f000 */
[----:B------:R-:W-:-:S02]  /*fe70*/  SHF.R.U64 R13, R2, UR4, R3 ;  /* 0x00000004020d7c19 */ /* 0x000fc40008001203 */
[----:B--2---:R-:W-:-:S05]  /*fe80*/  I2FP.F32.U32 R2, R10 ;  /* 0x0000000a00027245 */ /* 0x004fca0000201000 */
[----:B------:R-:W-:Y:S01]  /*fe90*/  FMUL R4, R2, UR5 ;  /* 0x0000000502047c20 */ /* 0x000fe20008400000 */
[----:B------:R-:W-:Y:S01]  /*fea0*/  SHF.R.U32.HI R2, RZ, UR4, R3 ;  /* 0x00000004ff027c19 */ /* 0x000fe20008011603 */
[----:B------:R-:W-:Y:S02]  /*feb0*/  ULDC UR4, c[0x0][0x658] ;  /* 0x0001960000047ab9 */ /* 0x000fe40000000800 */
[----:B------:R2:W4:Y:S01]  /*fec0*/  F2I.U32.TRUNC.NTZ R18, R4 ;  /* 0x0000000400127305 */ /* 0x000522000020f000 */
[----:B------:R-:W-:Y:S01]  /*fed0*/  SHF.R.U64 R16, R13, UR6, R2 ;  /* 0x000000060d107c19 */ /* 0x000fe20008001202 */
[----:B---3--:R-:W-:Y:S01]  /*fee0*/  IMAD.MOV R6, RZ, RZ, -R6 ;  /* 0x000000ffff067224 */ /* 0x008fe200078e0a06 */
[----:B------:R-:W-:-:S03]  /*fef0*/  SHF.R.U32.HI R3, RZ, UR6, R2 ;  /* 0x00000006ff037c19 */ /* 0x000fc60008011602 */
[----:B0-----:R-:W-:Y:S01]  /*ff00*/  IMAD R12, R7, R6, R12 ;  /* 0x00000006070c7224 */ /* 0x001fe200078e020c */
[--C-:B------:R-:W-:Y:S02]  /*ff10*/  SHF.R.U64 R14, R16, UR4, R3.reuse ;  /* 0x00000004100e7c19 */ /* 0x100fe40008001203 */
[----:B------:R-:W-:-:S03]  /*ff20*/  SHF.R.U32.HI R3, RZ, UR4, R3 ;  /* 0x00000004ff037c19 */ /* 0x000fc60008011603 */
[----:B------:R-:W-:Y:S01]  /*ff30*/  IMAD.MOV.U32 R2, RZ, RZ, R14 ;  /* 0x000000ffff027224 */ /* 0x000fe200078e000e */
[----:B--2-4-:R-:W-:Y:S06]  /*ff40*/  @!P1 BRA `(.L_x_314) ;  /* 0x0000000000289947 */ /* 0x014fec0003800000 */
        /* <DEDUP_REMOVED lines=10> */
.L_x_314:
[----:B------:R-:W-:Y:S01]  /*fff0*/  ULDC UR4, c[0x0][0x648] ;  /* 0x0001920000047ab9 */ /* 0x000fe20000000800 */
[----:B------:R-:W-:Y:S01]  /*10000*/  IMAD.MOV R18, RZ, RZ, -R18 ;  /* 0x000000ffff127224 */ /* 0x000fe200078e0a12 */
[----:B------:R-:W-:Y:S01]  /*10010*/  SHF.R.U64 R3, R2, UR4, R3 ;  /* 0x0000000402037c19 */ /* 0x000fe20008001203 */
[----:B------:R-:W-:Y:S01]  /*10020*/  ULDC UR4, c[0x0][0x638] ;  /* 0x00018e0000047ab9 */ /* 0x000fe20000000800 */
[----:B------:R-:W-:Y:S01]  /*10030*/  LOP3.LUT R2, R16, UR22, RZ, 0xc0, !PT ;  /* 0x0000001610027c12 */ /* 0x000fe2000f8ec0ff */
[----:B-1----:R-:W-:Y:S01]  /*10040*/  @P2 IMAD R12, R15, R18, R10 ;  /* 0x000000120f0c2224 */ /* 0x002fe200078e020a */
[----:B------:R-:W-:Y:S01]  /*10050*/  LOP3.LUT R13, R13, UR16, RZ, 0xc0, !PT ;  /* 0x000000100d0d7c12 */ /* 0x000fe2000f8ec0ff */
[----:B------:R-:W-:Y:S01]  /*10060*/  IMAD.MOV R5, RZ, RZ, -R3 ;  /* 0x000000ffff057224 */ /* 0x000fe200078e0a03 */
[----:B------:R-:W-:Y:S01]  /*10070*/  ULDC UR5, c[0x0][0x610] ;  /* 0x0001840000057ab9 */ /* 0x000fe20000000800 */
[----:B------:R-:W-:Y:S02]  /*10080*/  IMAD R3, R3, UR17, R2 ;  /* 0x0000001103037c24 */ /* 0x000fe4000f8e0202 */
[----:B------:R-:W-:Y:S01]  /*10090*/  IMAD R14, R5, UR4, R14 ;  /* 0x00000004050e7c24 */ /* 0x000fe2000f8e020e */
[----:B------:R-:W-:Y:S01]  /*100a0*/  ULDC UR4, c[0x0][0x600] ;  /* 0x0001800000047ab9 */ /* 0x000fe20000000800 */
[----:B------:R-:W-:-:S02]  /*100b0*/  IMAD R3, R3, UR5, R12 ;  /* 0x0000000503037c24 */ /* 0x000fc4000f8e020c */
[----:B------:R-:W-:Y:S02]  /*100c0*/  IMAD R14, R14, UR4, R13 ;  /* 0x000000040e0e7c24 */ /* 0x000fe4000f8e020d */
[----:B------:R-:W-:-:S03]  /*100d0*/  IMAD.MOV.U32 R2, RZ, RZ, 0x1 ;  /* 0x00000001ff027424 */ /* 0x000fc600078e00ff */
[----:B------:R-:W-:Y:S02]  /*100e0*/  SEL R4, R14, R3, !P2 ;  /* 0x000000030e047207 */ /* 0x000fe40005000000 */
[----:B------:R-:W-:-:S03]  /*100f0*/  SEL R3, R3, R14, !P2 ;  /* 0x0000000e03037207 */ /* 0x000fc60005000000 */
[----:B------:R1:W-:Y:S04]  /*10100*/  STL [R1+0x90], R4 ;  /* 0x0000900401007387 */ /* 0x0003e80000100800 */
[----:B------:R1:W-:Y:S04]  /*10110*/  STL [R1+0x7c], R11 ;  /* 0x00007c0b01007387 */ /* 0x0003e80000100800 */
[----:B------:R1:W-:Y:S02]  /*10120*/  STL [R1+0x8c], R3 ;  /* 0x00008c0301007387 */ /* 0x0003e40000100800 */
.L_x_312:
[----:B------:R-:W-:Y:S05]  /*10130*/  BSYNC B1 ;  /* 0x0000000000017941 */ /* 0x000fea0003800000 */
.L_x_311:
[----:B------:R-:W-:-:S13]  /*10140*/  LOP3.LUT P1, RZ, R2, 0xff, RZ, 0xc0, !PT ;  /* 0x000000ff02ff7812 */ /* 0x000fda000782c0ff */
[----:B------:R-:W-:Y:S05]  /*10150*/  @P1 BRA `(.L_x_315) ;  /* 0xfffffff000f81947 */ /* 0x000fea000383ffff */
[----:B------:R-:W-:Y:S05]  /*10160*/  BSYNC B0 ;  /* 0x0000000000007941 */ /* 0x000fea0003800000 */
.L_x_303:
[----:B------:R-:W-:-:S03]  /*10170*/  UMOV UR4, 0xffffffff ;  /* 0xffffffff00047882 */ /* 0x000fc60000000000 */
[----:B------:R-:W-:Y:S05]  /*10180*/  BRA.DIV UR4, `(.L_x_316) ;  /* 0x0000000a04547947 */ /* 0x000fea000b800000 */
[----:B------:R-:W-:-:S13]  /*10190*/  ELECT P0, URZ, PT ;  /* 0x00000000003f782f */ /* 0x000fda0003800000 */
.L_x_339:
[----:B------:R-:W-:Y:S04]  /*101a0*/  BSSY B0, `(.L_x_317) ;  /* 0x000006b000007945 */ /* 0x000fe80003800000 */
[----:B------:R-:W-:Y:S05]  /*101b0*/  @!P0 BRA `(.L_x_318) ;  /* 0x0000000400a48947 */ /* 0x000fea0003800000 */
[----:B------:R-:W-:-:S04]  /*101c0*/  ULOP3.LUT UR4, UR13, 0x2, URZ, 0xfc, !UPT ;  /* 0x000000020d047892 */ /* 0x000fc8000f8efc3f */
[----:B------:R-:W-:-:S06]  /*101d0*/  UISETP.NE.AND UP0, UPT, UR4, 0x3, UPT ;  /* 0x000000030400788c */ /* 0x000fcc000bf05270 */
[----:B------:R-:W-:-:S13]  /*101e0*/  PLOP3.LUT P0, PT, PT, PT, UP0, 0x80, 0x0 ;  /* 0x000000000000781c */ /* 0x000fda0003f0f008 */
[----:B------:R-:W-:Y:S05]  /*101f0*/  @!P0 BRA `(.L_x_319) ;  /* 0x0000000000048947 */ /* 0x000fea0003800000 */
[----:B------:R-:W-:Y:S01]  /*10200*/  BPT.TRAP 0x1 ;  /* 0x000000040000795c */ /* 0x000fe20000300000 */
.L_x_319:
[----:B01----:R-:W0:Y:S01]  /*10210*/  S2R R3, SR_CgaCtaId ;  /* 0x0000000000037919 */ /* 0x003e220000008800 */
[----:B------:R-:W-:-:S04]  /*10220*/  MOV R2, 0x400 ;  /* 0x0000040000027802 */ /* 0x000fc80000000f00 */
[----:B0-----:R-:W-:Y:S02]  /*10230*/  LEA R3, R3, R2, 0x18 ;  /* 0x0000000203037211 */ /* 0x001fe400078ec0ff */
[----:B------:R-:W-:-:S03]  /*10240*/  SHF.L.U32 R2, R0, 0x1f, RZ ;  /* 0x0000001f00027819 */ /* 0x000fc600000006ff */
[----:B------:R-:W-:-:S04]  /*10250*/  VIADD R3, R3, 0x58 ;  /* 0x0000005803037836 */ /* 0x000fc80000000000 */
[C---:B------:R-:W-:Y:S02]  /*10260*/  IMAD R7, R8.reuse, 0x8, R3 ;  /* 0x0000000808077824 */ /* 0x040fe400078e0203 */
[----:B------:R-:W-:Y:S02]  /*10270*/  VIADD R8, R8, 0x1 ;  /* 0x0000000108087836 */ /* 0x000fe40000000000 */
[----:B------:R-:W0:Y:S03]  /*10280*/  SYNCS.PHASECHK.TRANS64.TRYWAIT P0, [R7+URZ], R2 ;  /* 0x00000002070075a7 */ /* 0x000e26000800017f */
[----:B------:R-:W-:-:S04]  /*10290*/  ISETP.NE.AND P1, PT, R8, 0xb, PT ;  /* 0x0000000b0800780c */ /* 0x000fc80003f25270 */
[----:B------:R-:W-:Y:S02]  /*102a0*/  SEL R5, RZ, 0x1, P1 ;  /* 0x00000001ff057807 */ /* 0x000fe40000800000 */
[----:B------:R-:W-:Y:S02]  /*102b0*/  SEL R8, R8, RZ, P1 ;  /* 0x000000ff08087207 */ /* 0x000fe40000800000 */
[----:B------:R-:W-:-:S03]  /*102c0*/  LOP3.LUT R5, R0, R5, RZ, 0x3c, !PT ;  /* 0x0000000500057212 */ /* 0x000fc600078e3cff */
[----:B------:R-:W-:Y:S01]  /*102d0*/  IMAD R9, R8, 0x8, R3 ;  /* 0x0000000808097824 */ /* 0x000fe200078e0203 */
[----:B------:R-:W-:Y:S01]  /*102e0*/  SHF.L.U32 R4, R5, 0x1f, RZ ;  /* 0x0000001f05047819 */ /* 0x000fe200000006ff */
[----:B0-----:R-:W-:Y:S06]  /*102f0*/  @!P0 BRA `(.L_x_320) ;  /* 0x00000008001c8947 */ /* 0x001fec0003800000 */
.L_x_340:
[----:B------:R-:W1:Y:S01]  /*10300*/  SYNCS.PHASECHK.TRANS64.TRYWAIT P0, [R9+URZ], R4 ;  /* 0x00000004090075a7 */ /* 0x000e62000800017f */
[----:B------:R-:W-:-:S05]  /*10310*/  VIADD R0, R8, 0x1 ;  /* 0x0000000108007836 */ /* 0x000fca0000000000 */
[----:B------:R-:W-:-:S04]  /*10320*/  ISETP.NE.AND P1, PT, R0, 0xb, PT ;  /* 0x0000000b0000780c */ /* 0x000fc80003f25270 */
[----:B0-----:R-:W-:Y:S02]  /*10330*/  SEL R2, RZ, 0x1, P1 ;  /* 0x00000001ff027807 */ /* 0x001fe40000800000 */
[----:B------:R-:W-:Y:S02]  /*10340*/  SEL R0, R0, RZ, P1 ;  /* 0x000000ff00007207 */ /* 0x000fe40000800000 */
[----:B------:R-:W-:-:S03]  /*10350*/  LOP3.LUT R7, R5, R2, RZ, 0x3c, !PT ;  /* 0x0000000205077212 */ /* 0x000fc600078e3cff */
[----:B------:R-:W-:Y:S01]  /*10360*/  IMAD R6, R0, 0x8, R3 ;  /* 0x0000000800067824 */ /* 0x000fe200078e0203 */
[----:B------:R-:W-:Y:S01]  /*10370*/  SHF.L.U32 R5, R7, 0x1f, RZ ;  /* 0x0000001f07057819 */ /* 0x000fe200000006ff */
[----:B-1----:R-:W-:Y:S06]  /*10380*/  @!P0 BRA `(.L_x_321) ;  /* 0x00000008000c8947 */ /* 0x002fec0003800000 */
.L_x_341:
[----:B------:R-:W1:Y:S01]  /*10390*/  SYNCS.PHASECHK.TRANS64.TRYWAIT P0, [R6+URZ], R5 ;  /* 0x00000005060075a7 */ /* 0x000e62000800017f */
[----:B------:R-:W-:-:S05]  /*103a0*/  VIADD R0, R0, 0x1 ;  /* 0x0000000100007836 */ /* 0x000fca0000000000 */
[----:B------:R-:W-:-:S04]  /*103b0*/  ISETP.NE.AND P1, PT, R0, 0xb, PT ;  /* 0x0000000b0000780c */ /* 0x000fc80003f25270 */
[----:B------:R-:W-:Y:S02]  /*103c0*/  SEL R2, RZ, 0x1, P1 ;  /* 0x00000001ff027807 */ /* 0x000fe40000800000 */
[----:B------:R-:W-:Y:S02]  /*103d0*/  SEL R0, R0, RZ, P1 ;  /* 0x000000ff00007207 */ /* 0x000fe40000800000 */
[----:B------:R-:W-:-:S03]  /*103e0*/  LOP3.LUT R7, R7, R2, RZ, 0x3c, !PT ;  /* 0x0000000207077212 */ /* 0x000fc600078e3cff */
[----:B0-----:R-:W-:Y:S01]  /*103f0*/  IMAD R9, R0, 0x8, R3 ;  /* 0x0000000800097824 */ /* 0x001fe200078e0203 */
[----:B------:R-:W-:Y:S01]  /*10400*/  SHF.L.U32 R4, R7, 0x1f, RZ ;  /* 0x0000001f07047819 */ /* 0x000fe200000006ff */
[----:B-1----:R-:W-:Y:S06]  /*10410*/  @!P0 BRA `(.L_x_322) ;  /* 0x0000000400fc8947 */ /* 0x002fec0003800000 */
.L_x_342:
        /* <DEDUP_REMOVED lines=9> */
.L_x_343:
        /* <DEDUP_REMOVED lines=9> */
.L_x_344:
        /* <DEDUP_REMOVED lines=9> */
.L_x_345:
        /* <DEDUP_REMOVED lines=9> */
.L_x_346:
        /* <DEDUP_REMOVED lines=9> */
.L_x_347:
        /* <DEDUP_REMOVED lines=9> */
.L_x_348:
[----:B------:R-:W1:Y:S01]  /*10780*/  SYNCS.PHASECHK.TRANS64.TRYWAIT P0, [R9+URZ], R4 ;  /* 0x00000004090075a7 */ /* 0x000e62000800017f */
[----:B------:R-:W-:-:S05]  /*10790*/  VIADD R0, R0, 0x1 ;  /* 0x0000000100007836 */ /* 0x000fca0000000000 */
[----:B------:R-:W-:-:S04]  /*107a0*/  ISETP.NE.AND P1, PT, R0, 0xb, PT ;  /* 0x0000000b0000780c */ /* 0x000fc80003f25270 */
[----:B------:R-:W-:Y:S02]  /*107b0*/  SEL R2, RZ, 0x1, P1 ;  /* 0x00000001ff027807 */ /* 0x000fe40000800000 */
[----:B------:R-:W-:Y:S02]  /*107c0*/  SEL R0, R0, RZ, P1 ;  /* 0x000000ff00007207 */ /* 0x000fe40000800000 */
[----:B------:R-:W-:Y:S01]  /*107d0*/  LOP3.LUT R2, R7, R2, RZ, 0x3c, !PT ;  /* 0x0000000207027212 */ /* 0x000fe200078e3cff */
[----:B-1----:R-:W-:Y:S06]  /*107e0*/  @!P0 BRA `(.L_x_329) ;  /* 0x0000000400948947 */ /* 0x002fec0003800000 */
.L_x_349:
[----:B------:R-:W-:Y:S01]  /*107f0*/  IMAD R3, R0, 0x8, R3 ;  /* 0x0000000800037824 */ /* 0x000fe200078e0203 */
[----:B------:R-:W-:-:S07]  /*10800*/  SHF.L.U32 R0, R2, 0x1f, RZ ;  /* 0x0000001f02007819 */ /* 0x000fce00000006ff */
.L_x_330:
[----:B--2---:R2:W3:Y:S02]  /*10810*/  SYNCS.PHASECHK.TRANS64.TRYWAIT P0, [R3+URZ], R0 ;  /* 0x00000000030075a7 */ /* 0x0044e4000800017f */
[----:B---3--:R-:W-:Y:S05]  /*10820*/  @!P0 NANOSLEEP.SYNCS 0x989680 ;  /* 0x009896800000895d */ /* 0x008fea0003900000 */
[----:B------:R-:W3:Y:S02]  /*10830*/  @!P0 SYNCS.PHASECHK.TRANS64 P0, [R3+URZ], R0 ;  /* 0x00000000030085a7 */ /* 0x000ee4000800007f */
[----:B---3--:R-:W-:Y:S05]  /*10840*/  @!P0 BRA `(.L_x_330) ;  /* 0xfffffffc00f08947 */ /* 0x008fea000383ffff */
.L_x_318:
[----:B------:R-:W-:Y:S05]  /*10850*/  BSYNC B0 ;  /* 0x0000000000007941 */ /* 0x000fea0003800000 */
.L_x_317:
[----:B------:R-:W-:Y:S05]  /*10860*/  EXIT ;  /* 0x000000000000794d */ /* 0x000fea0003800000 */
.L_x_20:
[----:B----4-:R-:W-:-:S04]  /*10870*/  IMAD.U32 R3, RZ, RZ, UR17 ;  /* 0x00000011ff037e24 */ /* 0x010fc8000f8e00ff */
[----:B------:R4:W0:Y:S03]  /*10880*/  SYNCS.PHASECHK.TRANS64.TRYWAIT P0, [R3+URZ+-0x8], R0 ;  /* 0xfffff800030075a7 */ /* 0x000826000800017f */
[----:B0-----:R-:W-:Y:S05]  /*10890*/  @!P0 NANOSLEEP.SYNCS 0x989680 ;  /* 0x009896800000895d */ /* 0x001fea0003900000 */
[----:B------:R-:W0:Y:S02]  /*108a0*/  @!P0 SYNCS.PHASECHK.TRANS64 P0, [R3+URZ+-0x8], R0 ;  /* 0xfffff800030085a7 */ /* 0x000e24000800007f */
[----:B0-----:R-:W-:Y:S05]  /*108b0*/  @!P0 BRA `(.L_x_20) ;  /* 0xfffffffc00ec8947 */ /* 0x001fea000383ffff */
[----:B------:R-:W-:Y:S05]  /*108c0*/  BRA `(.L_x_331) ;  /* 0xffffff1000247947 */ /* 0x000fea000383ffff */
.L_x_25:
[----:B-1----:R-:W-:-:S04]  /*108d0*/  IMAD.U32 R3, RZ, RZ, UR6 ;  /* 0x00000006ff037e24 */ /* 0x002fc8000f8e00ff */
[----:B------:R1:W2:Y:S03]  /*108e0*/  SYNCS.PHASECHK.TRANS64.TRYWAIT P0, [R3+URZ], R0 ;  /* 0x00000000030075a7 */ /* 0x0002a6000800017f */
[----:B--2---:R-:W-:Y:S05]  /*108f0*/  @!P0 NANOSLEEP.SYNCS 0x989680 ;  /* 0x009896800000895d */ /* 0x004fea0003900000 */
[----:B------:R-:W2:Y:S02]  /*10900*/  @!P0 SYNCS.PHASECHK.TRANS64 P0, [R3+URZ], R0 ;  /* 0x00000000030085a7 */ /* 0x000ea4000800007f */
[----:B--2---:R-:W-:Y:S05]  /*10910*/  @!P0 BRA `(.L_x_25) ;  /* 0xfffffffc00ec8947 */ /* 0x004fea000383ffff */
[----:B------:R-:W-:Y:S05]  /*10920*/  BRA `(.L_x_24) ;  /* 0xffffff1800907947 */ /* 0x000fea000383ffff */
.L_x_31:
[----:B-----5:R1:W-:Y:S02]  /*10930*/  STL [R1+0xa4], R0 ;  /* 0x0000a40001007387 */ /* 0x0203e40000100800 */
[----:B-1----:R-:W-:-:S04]  /*10940*/  IMAD.U32 R0, RZ, RZ, UR9 ;  /* 0x00000009ff007e24 */ /* 0x002fc8000f8e00ff */
[----:B------:R1:W3:Y:S03]  /*10950*/  SYNCS.PHASECHK.TRANS64.TRYWAIT P0, [R0+URZ], R229 ;  /* 0x000000e5000075a7 */ /* 0x0002e6000800017f */
[----:B---3--:R-:W-:Y:S05]  /*10960*/  @!P0 NANOSLEEP.SYNCS 0x989680 ;  /* 0x009896800000895d */ /* 0x008fea0003900000 */
[----:B------:R1:W3:Y:S02]  /*10970*/  @!P0 SYNCS.PHASECHK.TRANS64 P0, [R0+URZ], R229 ;  /* 0x000000e5000085a7 */ /* 0x0002e4000800007f */
[----:B-1----:R1:W5:Y:S02]  /*10980*/  LDL.LU R0, [R1+0xa4] ;  /* 0x0000a40001007983 */ /* 0x0023640000300800 */
[----:B-1-3--:R-:W-:Y:S05]  /*10990*/  @!P0 BRA `(.L_x_31) ;  /* 0xfffffffc00e48947 */ /* 0x00afea000383ffff */
[----:B------:R-:W-:Y:S05]  /*109a0*/  BRA `(.L_x_30) ;  /* 0xffffff2800f87947 */ /* 0x000fea000383ffff */
.L_x_39:
[----:B0-----:R-:W-:-:S04]  /*109b0*/  IMAD.U32 R25, RZ, RZ, UR17 ;  /* 0x00000011ff197e24 */ /* 0x001fc8000f8e00ff */
[----:B------:R0:W3:Y:S03]  /*109c0*/  SYNCS.PHASECHK.TRANS64.TRYWAIT P0, [R25+URZ+0x8], R24 ;  /* 0x00000818190075a7 */ /* 0x0000e6000800017f */
[----:B---3--:R-:W-:Y:S05]  /*109d0*/  @!P0 NANOSLEEP.SYNCS 0x989680 ;  /* 0x009896800000895d */ /* 0x008fea0003900000 */
[----:B------:R-:W3:Y:S02]  /*109e0*/  @!P0 SYNCS.PHASECHK.TRANS64 P0, [R25+URZ+0x8], R24 ;  /* 0x00000818190085a7 */ /* 0x000ee4000800007f */
[----:B---3--:R-:W-:Y:S05]  /*109f0*/  @!P0 BRA `(.L_x_39) ;  /* 0xfffffffc00ec8947 */ /* 0x008fea000383ffff */
[----:B------:R-:W-:Y:S05]  /*10a00*/  BRA `(.L_x_332) ;  /* 0xffffff5000107947 */ /* 0x000fea000383ffff */
.L_x_304:
[----:B------:R-:W-:Y:S01]  /*10a10*/  BSSY B1, `(.L_x_333) ;  /* 0x0000006000017945 */ /* 0x000fe20003800000 */
[----:B------:R-:W-:-:S07]  /*10a20*/  IMAD.MOV.U32 R2, RZ, RZ, -0x1 ;  /* 0xffffffffff027424 */ /* 0x000fce00078e00ff */
[----:B------:R-:W-:Y:S05]  /*10a30*/  WARPSYNC.COLLECTIVE R2, `(.L_x_334) ;  /* 0x00000000020c7348 */ /* 0x000fea0003c00000 */
[----:B------:R-:W-:Y:S02]  /*10a40*/  ELECT P1, UR62, PT ;  /* 0x00000000003e782f */ /* 0x000fe40003820000 */
[----:B------:R-:W-:Y:S01]  /*10a50*/  MOV R2, UR62 ;  /* 0x0000003e00027c02 */ /* 0x000fe20008000f00 */
[----:B------:R-:W-:Y:S10]  /*10a60*/  ENDCOLLECTIVE ;  /* 0x000000000000791b */ /* 0x000ff40003800000 */
.L_x_334:
[----:B------:R-:W-:Y:S05]  /*10a70*/  BSYNC B1 ;  /* 0x0000000000017941 */ /* 0x000fea0003800000 */
.L_x_333:
[----:B------:R-:W-:Y:S05]  /*10a80*/  BRA `(.L_x_335) ;  /* 0xffffffe800b87947 */ /* 0x000fea000383ffff */
.L_x_307:
[----:B-1----:R1:W2:Y:S02]  /*10a90*/  SYNCS.PHASECHK.TRANS64.TRYWAIT P1, [R11+URZ+0x58], R4 ;  /* 0x000058040b0075a7 */ /* 0x0022a4000802017f */
[----:B--2---:R-:W-:Y:S05]  /*10aa0*/  @!P1 NANOSLEEP.SYNCS 0x989680 ;  /* 0x009896800000995d */ /* 0x004fea0003900000 */
[----:B------:R-:W2:Y:S02]  /*10ab0*/  @!P1 SYNCS.PHASECHK.TRANS64 P1, [R11+URZ+0x58], R4 ;  /* 0x000058040b0095a7 */ /* 0x000ea4000802007f */
[----:B--2---:R-:W-:Y:S05]  /*10ac0*/  @!P1 BRA `(.L_x_307) ;  /* 0xfffffffc00f09947 */ /* 0x004fea000383ffff */
[----:B------:R-:W-:Y:S05]  /*10ad0*/  BRA `(.L_x_336) ;  /* 0xffffffe800f87947 */ /* 0x000fea000383ffff */
.L_x_316:
[----:B------:R-:W-:Y:S01]  /*10ae0*/  BSSY B0, `(.L_x_337) ;  /* 0x0000006000007945 */ /* 0x000fe20003800000 */
[----:B------:R-:W-:-:S07]  /*10af0*/  IMAD.MOV.U32 R2, RZ, RZ, -0x1 ;  /* 0xffffffffff027424 */ /* 0x000fce00078e00ff */
[----:B01----:R-:W-:Y:S05]  /*10b00*/  WARPSYNC.COLLECTIVE R2, `(.L_x_338) ;  /* 0x00000000020c7348 */ /* 0x003fea0003c00000 */
[----:B------:R-:W-:Y:S02]  /*10b10*/  ELECT P1, UR62, PT ;  /* 0x00000000003e782f */ /* 0x000fe40003820000 */
[----:B------:R-:W-:Y:S01]  /*10b20*/  MOV R2, UR62 ;  /* 0x0000003e00027c02 */ /* 0x000fe20008000f00 */
[----:B01----:R-:W-:Y:S10]  /*10b30*/  ENDCOLLECTIVE ;  /* 0x000000000000791b */ /* 0x003ff40003800000 */
.L_x_338:
[----:B------:R-:W-:Y:S05]  /*10b40*/  BSYNC B0 ;  /* 0x0000000000007941 */ /* 0x000fea0003800000 */
.L_x_337:
[----:B------:R-:W-:Y:S01]  /*10b50*/  PLOP3.LUT P0, PT, P1, PT, PT, 0x80, 0x0 ;  /* 0x000000000000781c */ /* 0x000fe20000f0f070 */
[----:B------:R-:W-:-:S12]  /*10b60*/  BRA `(.L_x_339) ;  /* 0xfffffff4008c7947 */ /* 0x000fd8000383ffff */
.L_x_320:
[----:B0-----:R0:W1:Y:S02]  /*10b70*/  SYNCS.PHASECHK.TRANS64.TRYWAIT P0, [R7+URZ], R2 ;  /* 0x00000002070075a7 */ /* 0x001064000800017f */
[----:B-1----:R-:W-:Y:S05]  /*10b80*/  @!P0 NANOSLEEP.SYNCS 0x989680 ;  /* 0x009896800000895d */ /* 0x002fea0003900000 */
[----:B------:R-:W1:Y:S02]  /*10b90*/  @!P0 SYNCS.PHASECHK.TRANS64 P0, [R7+URZ], R2 ;  /* 0x00000002070085a7 */ /* 0x000e64000800007f */
[----:B-1----:R-:W-:Y:S05]  /*10ba0*/  @!P0 BRA `(.L_x_320) ;  /* 0xfffffffc00f08947 */ /* 0x002fea000383ffff */
[----:B------:R-:W-:Y:S05]  /*10bb0*/  BRA `(.L_x_340) ;  /* 0xfffffff400d07947 */ /* 0x000fea000383ffff */
.L_x_321:
[----:B0-----:R0:W1:Y:S02]  /*10bc0*/  SYNCS.PHASECHK.TRANS64.TRYWAIT P0, [R9+URZ], R4 ;  /* 0x00000004090075a7 */ /* 0x001064000800017f */
[----:B-1----:R-:W-:Y:S05]  /*10bd0*/  @!P0 NANOSLEEP.SYNCS 0x989680 ;  /* 0x009896800000895d */ /* 0x002fea0003900000 */
[----:B------:R-:W1:Y:S02]  /*10be0*/  @!P0 SYNCS.PHASECHK.TRANS64 P0, [R9+URZ], R4 ;  /* 0x00000004090085a7 */ /* 0x000e64000800007f */
[----:B-1----:R-:W-:Y:S05]  /*10bf0*/  @!P0 BRA `(.L_x_321) ;  /* 0xfffffffc00f08947 */ /* 0x002fea000383ffff */
[----:B------:R-:W-:Y:S05]  /*10c00*/  BRA `(.L_x_341) ;  /* 0xfffffff400e07947 */ /* 0x000fea000383ffff */
.L_x_322:
[----:B0-----:R0:W1:Y:S02]  /*10c10*/  SYNCS.PHASECHK.TRANS64.TRYWAIT P0, [R6+URZ], R5 ;  /* 0x00000005060075a7 */ /* 0x001064000800017f */
[----:B-1----:R-:W-:Y:S05]  /*10c20*/  @!P0 NANOSLEEP.SYNCS 0x989680 ;  /* 0x009896800000895d */ /* 0x002fea0003900000 */
[----:B------:R-:W1:Y:S02]  /*10c30*/  @!P0 SYNCS.PHASECHK.TRANS64 P0, [R6+URZ], R5 ;  /* 0x00000005060085a7 */ /* 0x000e64000800007f */
[----:B-1----:R-:W-:Y:S05]  /*10c40*/  @!P0 BRA `(.L_x_322) ;  /* 0xfffffffc00f08947 */ /* 0x002fea000383ffff */
[----:B------:R-:W-:Y:S05]  /*10c50*/  BRA `(.L_x_342) ;  /* 0xfffffff400f07947 */ /* 0x000fea000383ffff */
.L_x_323:
[----:B0-----:R0:W1:Y:S02]  /*10c60*/  SYNCS.PHASECHK.TRANS64.TRYWAIT P0, [R9+URZ], R4 ;  /* 0x00000004090075a7 */ /* 0x001064000800017f */
[----:B-1----:R-:W-:Y:S05]  /*10c70*/  @!P0 NANOSLEEP.SYNCS 0x989680 ;  /* 0x009896800000895d */ /* 0x002fea0003900000 */
[----:B------:R-:W1:Y:S02]  /*10c80*/  @!P0 SYNCS.PHASECHK.TRANS64 P0, [R9+URZ], R4 ;  /* 0x00000004090085a7 */ /* 0x000e64000800007f */
[----:B-1----:R-:W-:Y:S05]  /*10c90*/  @!P0 BRA `(.L_x_323) ;  /* 0xfffffffc00f08947 */ /* 0x002fea000383ffff */
[----:B------:R-:W-:Y:S05]  /*10ca0*/  BRA `(.L_x_343) ;  /* 0xfffffff800007947 */ /* 0x000fea000383ffff */
.L_x_324:
[----:B0-----:R0:W1:Y:S02]  /*10cb0*/  SYNCS.PHASECHK.TRANS64.TRYWAIT P0, [R6+URZ], R5 ;  /* 0x00000005060075a7 */ /* 0x001064000800017f */
[----:B-1----:R-:W-:Y:S05]  /*10cc0*/  @!P0 NANOSLEEP.SYNCS 0x989680 ;  /* 0x009896800000895d */ /* 0x002fea0003900000 */
[----:B------:R-:W1:Y:S02]  /*10cd0*/  @!P0 SYNCS.PHASECHK.TRANS64 P0, [R6+URZ], R5 ;  /* 0x00000005060085a7 */ /* 0x000e64000800007f */
[----:B-1----:R-:W-:Y:S05]  /*10ce0*/  @!P0 BRA `(.L_x_324) ;  /* 0xfffffffc00f08947 */ /* 0x002fea000383ffff */
[----:B------:R-:W-:Y:S05]  /*10cf0*/  BRA `(.L_x_344) ;  /* 0xfffffff800107947 */ /* 0x000fea000383ffff */
.L_x_325:
[----:B0-----:R0:W1:Y:S02]  /*10d00*/  SYNCS.PHASECHK.TRANS64.TRYWAIT P0, [R9+URZ], R4 ;  /* 0x00000004090075a7 */ /* 0x001064000800017f */
[----:B-1----:R-:W-:Y:S05]  /*10d10*/  @!P0 NANOSLEEP.SYNCS 0x989680 ;  /* 0x009896800000895d */ /* 0x002fea0003900000 */
[----:B------:R-:W1:Y:S02]  /*10d20*/  @!P0 SYNCS.PHASECHK.TRANS64 P0, [R9+URZ], R4 ;  /* 0x00000004090085a7 */ /* 0x000e64000800007f */
[----:B-1----:R-:W-:Y:S05]  /*10d30*/  @!P0 BRA `(.L_x_325) ;  /* 0xfffffffc00f08947 */ /* 0x002fea000383ffff */
[----:B------:R-:W-:Y:S05]  /*10d40*/  BRA `(.L_x_345) ;  /* 0xfffffff800207947 */ /* 0x000fea000383ffff */
.L_x_326:
[----:B0-----:R0:W1:Y:S02]  /*10d50*/  SYNCS.PHASECHK.TRANS64.TRYWAIT P0, [R6+URZ], R5 ;  /* 0x00000005060075a7 */ /* 0x001064000800017f */
[----:B-1----:R-:W-:Y:S05]  /*10d60*/  @!P0 NANOSLEEP.SYNCS 0x989680 ;  /* 0x009896800000895d */ /* 0x002fea0003900000 */
[----:B------:R-:W1:Y:S02]  /*10d70*/  @!P0 SYNCS.PHASECHK.TRANS64 P0, [R6+URZ], R5 ;  /* 0x00000005060085a7 */ /* 0x000e64000800007f */
[----:B-1----:R-:W-:Y:S05]  /*10d80*/  @!P0 BRA `(.L_x_326) ;  /* 0xfffffffc00f08947 */ /* 0x002fea000383ffff */
[----:B------:R-:W-:Y:S05]  /*10d90*/  BRA `(.L_x_346) ;  /* 0xfffffff800307947 */ /* 0x000fea000383ffff */
.L_x_327:
[----:B0-----:R0:W1:Y:S02]  /*10da0*/  SYNCS.PHASECHK.TRANS64.TRYWAIT P0, [R9+URZ], R4 ;  /* 0x00000004090075a7 */ /* 0x001064000800017f */
[----:B-1----:R-:W-:Y:S05]  /*10db0*/  @!P0 NANOSLEEP.SYNCS 0x989680 ;  /* 0x009896800000895d */ /* 0x002fea0003900000 */
[----:B------:R-:W1:Y:S02]  /*10dc0*/  @!P0 SYNCS.PHASECHK.TRANS64 P0, [R9+URZ], R4 ;  /* 0x00000004090085a7 */ /* 0x000e64000800007f */
[----:B-1----:R-:W-:Y:S05]  /*10dd0*/  @!P0 BRA `(.L_x_327) ;  /* 0xfffffffc00f08947 */ /* 0x002fea000383ffff */
[----:B------:R-:W-:Y:S05]  /*10de0*/  BRA `(.L_x_347) ;  /* 0xfffffff800407947 */ /* 0x000fea000383ffff */
.L_x_328:
[----:B0-----:R0:W1:Y:S02]  /*10df0*/  SYNCS.PHASECHK.TRANS64.TRYWAIT P0, [R6+URZ], R5 ;  /* 0x00000005060075a7 */ /* 0x001064000800017f */
[----:B-1----:R-:W-:Y:S05]  /*10e00*/  @!P0 NANOSLEEP.SYNCS 0x989680 ;  /* 0x009896800000895d */ /* 0x002fea0003900000 */
[----:B------:R-:W1:Y:S02]  /*10e10*/  @!P0 SYNCS.PHASECHK.TRANS64 P0, [R6+URZ], R5 ;  /* 0x00000005060085a7 */ /* 0x000e64000800007f */
[----:B-1----:R-:W-:Y:S05]  /*10e20*/  @!P0 BRA `(.L_x_328) ;  /* 0xfffffffc00f08947 */ /* 0x002fea000383ffff */
[----:B------:R-:W-:Y:S05]  /*10e30*/  BRA `(.L_x_348) ;  /* 0xfffffff800507947 */ /* 0x000fea000383ffff */
.L_x_329:
[----:B-1----:R1:W2:Y:S02]  /*10e40*/  SYNCS.PHASECHK.TRANS64.TRYWAIT P0, [R9+URZ], R4 ;  /* 0x00000004090075a7 */ /* 0x0022a4000800017f */
[----:B--2---:R-:W-:Y:S05]  /*10e50*/  @!P0 NANOSLEEP.SYNCS 0x989680 ;  /* 0x009896800000895d */ /* 0x004fea0003900000 */
[----:B------:R-:W2:Y:S02]  /*10e60*/  @!P0 SYNCS.PHASECHK.TRANS64 P0, [R9+URZ], R4 ;  /* 0x00000004090085a7 */ /* 0x000ea4000800007f */
[----:B--2---:R-:W-:Y:S05]  /*10e70*/  @!P0 BRA `(.L_x_329) ;  /* 0xfffffffc00f08947 */ /* 0x004fea000383ffff */
[----:B------:R-:W-:Y:S05]  /*10e80*/  BRA `(.L_x_349) ;  /* 0xfffffff800587947 */ /* 0x000fea000383ffff */
.L_x_350:
[----:B------:R-:W-:-:S00]  /*10e90*/  BRA `(.L_x_350) ;  /* 0xfffffffc00fc7947 */ /* 0x000fc0000383ffff */
[----:B------:R-:W-:-:S00]  /*10ea0*/  NOP ;  /* 0x0000000000007918 */ /* 0x000fc00000000000 */
        /* <DEDUP_REMOVED lines=13> */
.L_x_351:


//--------------------- .nv.shared._ZN7cutlass13device_kernelINS_4gemm6kernel13GemmUniversalIN4cute5tupleIJiiiiEEENS1_10collective13CollectiveMmaINS1_37MainloopSm90TmaGmmaWarpSpecializedFP8ILi11ENS5_IJNS4_1CILi4EEENSA_ILi2EEENSA_ILi1EEEEEENS1_32KernelTmaWarpSpecializedPingpongEEENS5_IJNSA_ILi64EEENSA_ILi256EEESH_EEENS_12float_e4m3_tENS5_IJlSD_lEEESK_SL_NS4_8TiledMMAINS4_8MMA_AtomIJNS4_4SM904GMMA31MMA_64x256x32_F32E4M3E4M3_SS_TNILNSP_7ScaleInE1ELSR_1EEEEEENS4_6LayoutINS5_IJSD_SD_SD_EEENS5_IJNSA_ILi0EEESW_SW_EEEEENS5_IJNS4_10UnderscoreESZ_SZ_EEEEENS4_23SM90_TMA_LOAD_MULTICASTENS4_14ComposedLayoutINS4_7SwizzleILi2ELi4ELi3EEENS4_18smem_ptr_flag_bitsILi8EEENSU_INS5_IJNSA_ILi8EEESH_EEENS5_IJSH_SD_EEEEEEEvNS4_8identityES12_S1C_vS1D_EENS_8epilogue10collective6detail29Sm90TmaWarpSpecializedAdapterINS1G_15DefaultEpilogueISK_SL_SL_NS1F_6thread17LinearCombinationISK_Li1EffLNS1K_9ScaleType4KindE0ELNS_15FloatRoundStyleE2ESK_EENS1_15EpilogueDefaultEEEEEvvEEEEvNT_6ParamsE --------------------------
	.section	.nv.shared._ZN7cutlass13device_kernelINS_4gemm6kernel13GemmUniversalIN4cute5tupleIJiiiiEEENS1_10collective13CollectiveMmaINS1_37MainloopSm90TmaGmmaWarpSpecializedFP8ILi11ENS5_IJNS4_1CILi4EEENSA_ILi2EEENSA_ILi1EEEEEENS1_32KernelTmaWarpSpecializedPingpongEEENS5_IJNSA_ILi64EEENSA_ILi256EEESH_EEENS_12float_e4m3_tENS5_IJlSD_lEEESK_SL_NS4_8TiledMMAINS4_8MMA_AtomIJNS4_4SM904GMMA31MMA_64x256x32_F32E4M3E4M3_SS_TNILNSP_7ScaleInE1ELSR_1EEEEEENS4_6LayoutINS5_IJSD_SD_SD_EEENS5_IJNSA_ILi0EEESW_SW_EEEEENS5_IJNS4_10UnderscoreESZ_SZ_EEEEENS4_23SM90_TMA_LOAD_MULTICASTENS4_14ComposedLayoutINS4_7SwizzleILi2ELi4ELi3EEENS4_18smem_ptr_flag_bitsILi8EEENSU_INS5_IJNSA_ILi8EEESH_EEENS5_IJSH_SD_EEEEEEEvNS4_8identityES12_S1C_vS1D_EENS_8epilogue10collective6detail29Sm90TmaWarpSpecializedAdapterINS1G_15DefaultEpilogueISK_SL_SL_NS1F_6thread17LinearCombinationISK_Li1EffLNS1K_9ScaleType4KindE0ELNS_15FloatRoundStyleE2ESK_EENS1_15EpilogueDefaultEEEEEvvEEEEvNT_6ParamsE,"aw",@nobits
	.sectionflags	@""
	.align	16
	.zero		1024


//--------------------- .nv.shared.reserved.0     --------------------------
	.section	.nv.shared.reserved.0,"aw",@nobits
	.weak		__nv_reservedSMEM_offset_0_alias
	.size		__nv_reservedSMEM_offset_0_alias, 0, 0
	.other		__nv_reservedSMEM_offset_0_alias,@"STO_CUDA_RESERVED_SHARED STV_DEFAULT"
__nv_reservedSMEM_offset_0_alias:
	.zero		0


//--------------------- .nv.global                --------------------------
	.section	.nv.global,"aw",@nobits
.nv.global:
	.type		_ZN40_INTERNAL_0e976014_4_k_cu_4fd16afd_214474cute1_E,@object
	.size		_ZN40_INTERNAL_0e976014_4_k_cu_4fd16afd_214474cute1_E,(_ZN40_INTERNAL_0e976014_4_k_cu_4fd16afd_214474cuda3std3__45__cpo6cbeginE - _ZN40_INTERNAL_0e976014_4_k_cu_4fd16afd_214474cute1_E)
_ZN40_INTERNAL_0e976014_4_k_cu_4fd16afd_214474cute1_E:
	.zero		1
	.type		_ZN40_INTERNAL_0e976014_4_k_cu_4fd16afd_214474cuda3std3__45__cpo6cbeginE,@object
	.size		_ZN40_INTERNAL_0e976014_4_k_cu_4fd16afd_214474cuda3std3__45__cpo6cbeginE,(_ZN40_INTERNAL_0e976014_4_k_cu_4fd16afd_214474cuda3std3__48in_placeE - _ZN40_INTERNAL_0e976014_4_k_cu_4fd16afd_214474cuda3std3__45__cpo6cbeginE)
_ZN40_INTERNAL_0e976014_4_k_cu_4fd16afd_214474cuda3std3__45__cpo6cbeginE:
	.zero		1
	.type		_ZN40_INTERNAL_0e976014_4_k_cu_4fd16afd_214474cuda3std3__48in_placeE,@object
	.size		_ZN40_INTERNAL_0e976014_4_k_cu_4fd16afd_214474cuda3std3__48in_placeE,(_ZN40_INTERNAL_0e976014_4_k_cu_4fd16afd_214474cuda3std6ranges3__45__cpo9iter_moveE - _ZN40_INTERNAL_0e976014_4_k_cu_4fd16afd_214474cuda3std3__48in_placeE)
_ZN40_INTERNAL_0e976014_4_k_cu_4fd16afd_214474cuda3std3__48in_placeE:
	.zero		1
	.type		_ZN40_INTERNAL_0e976014_4_k_cu_4fd16afd_214474cuda3std6ranges3__45__cpo9iter_moveE,@object
	.size		_ZN40_INTERNAL_0e976014_4_k_cu_4fd16afd_214474cuda3std6ranges3__45__cpo9iter_moveE,(_ZN40_INTERNAL_0e976014_4_k_cu_4fd16afd_214474cuda3std3__45__cpo5beginE - _ZN40_INTERNAL_0e976014_4_k_cu_4fd16afd_214474cuda3std6ranges3__45__cpo9iter_moveE)
_ZN40_INTERNAL_0e976014_4_k_cu_4fd16afd_214474cuda3std6ranges3__45__cpo9iter_moveE:
	.zero		1
	.type		_ZN40_INTERNAL_0e976014_4_k_cu_4fd16afd_214474cuda3std3__45__cpo5beginE,@object
	.size		_ZN40_INTERNAL_0e976014_4_k_cu_4fd16afd_214474cuda3std3__45__cpo5beginE,(_ZN40_INTERNAL_0e976014_4_k_cu_4fd16afd_214474cuda3std3__442_GLOBAL__N__0e976014_4_k_cu_4fd16afd_214476ignoreE - _ZN40_INTERNAL_0e976014_4_k_cu_4fd16afd_214474cuda3std3__45__cpo5beginE)
_ZN40_INTERNAL_0e976014_4_k_cu_4fd16afd_214474cuda3std3__45__cpo5beginE:
	.zero		1
	.type		_ZN40_INTERNAL_0e976014_4_k_cu_4fd16afd_214474cuda3std3__442_GLOBAL__N__0e976014_4_k_cu_4fd16afd_214476ignoreE,@object
	.size		_ZN40_INTERNAL_0e976014_4_k_cu_4fd16afd_214474cuda3std3__442_GLOBAL__N__0e976014_4_k_cu_4fd16afd_214476ignoreE,(_ZN40_INTERNAL_0e976014_4_k_cu_4fd16afd_214474cute7productE - _ZN40_INTERNAL_0e976014_4_k_cu_4fd16afd_214474cuda3std3__442_GLOBAL__N__0e976014_4_k_cu_4fd16afd_214476ignoreE)
_ZN40_INTERNAL_0e976014_4_k_cu_4fd16afd_214474cuda3std3__442_GLOBAL__N__0e976014_4_k_cu_4fd16afd_214476ignoreE:
	.zero		1
	.type		_ZN40_INTERNAL_0e976014_4_k_cu_4fd16afd_214474cute7productE,@object
	.size		_ZN40_INTERNAL_0e976014_4_k_cu_4fd16afd_214474cute7productE,(_ZN40_INTERNAL_0e976014_4_k_cu_4fd16afd_214474cuda3std3__45__cpo3endE - _ZN40_INTERNAL_0e976014_4_k_cu_4fd16afd_214474cute7productE)
_ZN40_INTERNAL_0e976014_4_k_cu_4fd16afd_214474cute7productE:
	.zero		1
	.type		_ZN40_INTERNAL_0e976014_4_k_cu_4fd16afd_214474cuda3std3__45__cpo3endE,@object
	.size		_ZN40_INTERNAL_0e976014_4_k_cu_4fd16afd_214474cuda3std3__45__cpo3endE,(_ZN40_INTERNAL_0e976014_4_k_cu_4fd16afd_214474cuda3std3__419piecewise_constructE - _ZN40_INTERNAL_0e976014_4_k_cu_4fd16afd_214474cuda3std3__45__cpo3endE)
_ZN40_INTERNAL_0e976014_4_k_cu_4fd16afd_214474cuda3std3__45__cpo3endE:
	.zero		1
	.type		_ZN40_INTERNAL_0e976014_4_k_cu_4fd16afd_214474cuda3std3__419piecewise_constructE,@object
	.size		_ZN40_INTERNAL_0e976014_4_k_cu_4fd16afd_214474cuda3std3__419piecewise_constructE,(_ZN40_INTERNAL_0e976014_4_k_cu_4fd16afd_214474cuda3std3__45__cpo4cendE - _ZN40_INTERNAL_0e976014_4_k_cu_4fd16afd_214474cuda3std3__419piecewise_constructE)
_ZN40_INTERNAL_0e976014_4_k_cu_4fd16afd_214474cuda3std3__419piecewise_constructE:
	.zero		1
	.type		_ZN40_INTERNAL_0e976014_4_k_cu_4fd16afd_214474cuda3std3__45__cpo4cendE,@object
	.size		_ZN40_INTERNAL_0e976014_4_k_cu_4fd16afd_214474cuda3std3__45__cpo4cendE,(_ZN40_INTERNAL_0e976014_4_k_cu_4fd16afd_214474cuda3std6ranges3__45__cpo4swapE - _ZN40_INTERNAL_0e976014_4_k_cu_4fd16afd_214474cuda3std3__45__cpo4cendE)
_ZN40_INTERNAL_0e976014_4_k_cu_4fd16afd_214474cuda3std3__45__cpo4cendE:
	.zero		1
	.type		_ZN40_INTERNAL_0e976014_4_k_cu_4fd16afd_214474cuda3std6ranges3__45__cpo4swapE,@object
	.size		_ZN40_INTERNAL_0e976014_4_k_cu_4fd16afd_214474cuda3std6ranges3__45__cpo4swapE,(.L_7 - _ZN40_INTERNAL_0e976014_4_k_cu_4fd16afd_214474cuda3std6ranges3__45__cpo4swapE)
_ZN40_INTERNAL_0e976014_4_k_cu_4fd16afd_214474cuda3std6ranges3__45__cpo4swapE:
	.zero		1
.L_7:


//--------------------- .nv.constant0._ZN7cutlass13device_kernelINS_4gemm6kernel13GemmUniversalIN4cute5tupleIJiiiiEEENS1_10collective13CollectiveMmaINS1_37MainloopSm90TmaGmmaWarpSpecializedFP8ILi11ENS5_IJNS4_1CILi4EEENSA_ILi2EEENSA_ILi1EEEEEENS1_32KernelTmaWarpSpecializedPingpongEEENS5_IJNSA_ILi64EEENSA_ILi256EEESH_EEENS_12float_e4m3_tENS5_IJlSD_lEEESK_SL_NS4_8TiledMMAINS4_8MMA_AtomIJNS4_4SM904GMMA31MMA_64x256x32_F32E4M3E4M3_SS_TNILNSP_7ScaleInE1ELSR_1EEEEEENS4_6LayoutINS5_IJSD_SD_SD_EEENS5_IJNSA_ILi0EEESW_SW_EEEEENS5_IJNS4_10UnderscoreESZ_SZ_EEEEENS4_23SM90_TMA_LOAD_MULTICASTENS4_14ComposedLayoutINS4_7SwizzleILi2ELi4ELi3EEENS4_18smem_ptr_flag_bitsILi8EEENSU_INS5_IJNSA_ILi8EEESH_EEENS5_IJSH_SD_EEEEEEEvNS4_8identityES12_S1C_vS1D_EENS_8epilogue10collective6detail29Sm90TmaWarpSpecializedAdapterINS1G_15DefaultEpilogueISK_SL_SL_NS1F_6thread17LinearCombinationISK_Li1EffLNS1K_9ScaleType4KindE0ELNS_15FloatRoundStyleE2ESK_EENS1_15EpilogueDefaultEEEEEvvEEEEvNT_6ParamsE --------------------------
	.section	.nv.constant0._ZN7cutlass13device_kernelINS_4gemm6kernel13GemmUniversalIN4cute5tupleIJiiiiEEENS1_10collective13CollectiveMmaINS1_37MainloopSm90TmaGmmaWarpSpecializedFP8ILi11ENS5_IJNS4_1CILi4EEENSA_ILi2EEENSA_ILi1EEEEEENS1_32KernelTmaWarpSpecializedPingpongEEENS5_IJNSA_ILi64EEENSA_ILi256EEESH_EEENS_12float_e4m3_tENS5_IJlSD_lEEESK_SL_NS4_8TiledMMAINS4_8MMA_AtomIJNS4_4SM904GMMA31MMA_64x256x32_F32E4M3E4M3_SS_TNILNSP_7ScaleInE1ELSR_1EEEEEENS4_6LayoutINS5_IJSD_SD_SD_EEENS5_IJNSA_ILi0EEESW_SW_EEEEENS5_IJNS4_10UnderscoreESZ_SZ_EEEEENS4_23SM90_TMA_LOAD_MULTICASTENS4_14ComposedLayoutINS4_7SwizzleILi2ELi4ELi3EEENS4_18smem_ptr_flag_bitsILi8EEENSU_INS5_IJNSA_ILi8EEESH_EEENS5_IJSH_SD_EEEEEEEvNS4_8identityES12_S1C_vS1D_EENS_8epilogue10collective6detail29Sm90TmaWarpSpecializedAdapterINS1G_15DefaultEpilogueISK_SL_SL_NS1F_6thread17LinearCombinationISK_Li1EffLNS1K_9ScaleType4KindE0ELNS_15FloatRoundStyleE2ESK_EENS1_15EpilogueDefaultEEEEEvvEEEEvNT_6ParamsE,"a",@progbits
	.sectionflags	@""
	.align	4
.nv.constant0._ZN7cutlass13device_kernelINS_4gemm6kernel13GemmUniversalIN4cute5tupleIJiiiiEEENS1_10collective13CollectiveMmaINS1_37MainloopSm90TmaGmmaWarpSpecializedFP8ILi11ENS5_IJNS4_1CILi4EEENSA_ILi2EEENSA_ILi1EEEEEENS1_32KernelTmaWarpSpecializedPingpongEEENS5_IJNSA_ILi64EEENSA_ILi256EEESH_EEENS_12float_e4m3_tENS5_IJlSD_lEEESK_SL_NS4_8TiledMMAINS4_8MMA_AtomIJNS4_4SM904GMMA31MMA_64x256x32_F32E4M3E4M3_SS_TNILNSP_7ScaleInE1ELSR_1EEEEEENS4_6LayoutINS5_IJSD_SD_SD_EEENS5_IJNSA_ILi0EEESW_SW_EEEEENS5_IJNS4_10UnderscoreESZ_SZ_EEEEENS4_23SM90_TMA_LOAD_MULTICASTENS4_14ComposedLayoutINS4_7SwizzleILi2ELi4ELi3EEENS4_18smem_ptr_flag_bitsILi8EEENSU_INS5_IJNSA_ILi8EEESH_EEENS5_IJSH_SD_EEEEEEEvNS4_8identityES12_S1C_vS1D_EENS_8epilogue10collective6detail29Sm90TmaWarpSpecializedAdapterINS1G_15DefaultEpilogueISK_SL_SL_NS1F_6thread17LinearCombinationISK_Li1EffLNS1K_9ScaleType4KindE0ELNS_15FloatRoundStyleE2ESK_EENS1_15EpilogueDefaultEEEEEvvEEEEvNT_6ParamsE:
	.zero		1664


//--------------------- SYMBOLS --------------------------

	.type		.nv.reservedSmem.offset0,@object
	.size		.nv.reservedSmem.offset0,0x4
